	.target	sm_90a

	.elftype	@"ET_EXEC"


//--------------------- .note.nv.tkinfo           --------------------------
	.section	.note.nv.tkinfo,"",@"SHT_NOTE"
	.sectionflags	@"SHF_NOTE_NV_TKINFO"
	.tkinfo
        /*0018*/ 	.word	0x00000002
        /*0030*/ 	.string	""
        /*0030*/ 	.string	"ptxas"
        /*0030*/ 	.string	"Cuda compilation tools, release 13.0, V13.0.88"
        /*0030*/ 	.string	"Build cuda_13.0.r13.0/compiler.36424714_0"
        /*0030*/ 	.string	"-arch sm_90a -m 64 "



//--------------------- .note.nv.cuinfo           --------------------------
	.section	.note.nv.cuinfo,"",@"SHT_NOTE"
	.sectionflags	@"SHF_NOTE_NV_CUINFO"
        /*0018*/ 	.short	0x0002
        /*001a*/ 	.short	0x005a
        /*001c*/ 	.short	0x0082
	.zero		2


//--------------------- .nv.info                  --------------------------
	.section	.nv.info,"",@"SHT_CUDA_INFO"
	.align	4


	//----- nvinfo : EIATTR_REGCOUNT
	.align		4
        /*0000*/ 	.byte	0x04, 0x2f
        /*0002*/ 	.short	(.L_15 - .L_14)
	.align		4
.L_14:
        /*0004*/ 	.word	index@(_ZN7cutlass13device_kernelINS_4gemm6kernel13GemmUniversalIN4cute5tupleIJiiiiEEENS1_10collective13CollectiveMmaINS1_34MainloopSm90TmaGmmaWarpSpecializedILi3ENS5_IJNS4_1CILi1EEESB_SB_EEENS1_32KernelTmaWarpSpecializedPingpongEEENS5_IJNSA_ILi64EEENSA_ILi256EEESF_EEENS_10bfloat16_tENS5_IJlSB_lEEESI_SJ_NS4_8TiledMMAINS4_8MMA_AtomIJNS4_4SM904GMMA28MMA_64x256x16_F32BF16BF16_SSILNSN_5MajorE0ELSP_0ELNSN_7ScaleInE1ELSQ_1EEEEEENS4_6LayoutISC_NS5_IJNSA_ILi0EEESU_SU_EEEEENS5_IJNS4_10UnderscoreESX_SX_EEEEENS4_13SM90_TMA_LOADENS4_14ComposedLayoutINS4_7SwizzleILi3ELi4ELi3EEENS4_18smem_ptr_flag_bitsILi16EEENST_INS5_IJNSA_ILi8EEESF_EEENS5_IJSF_SB_EEEEEEEvNS4_8identityES10_S1A_vS1B_EENS_8epilogue10collective6detail29Sm90TmaWarpSpecializedAdapterINS1E_15DefaultEpilogueISI_SJ_SJ_NS1D_6thread17LinearCombinationISI_Li1EffLNS1I_9ScaleType4KindE0ELNS_15FloatRoundStyleE2ESI_EENS1_15EpilogueDefaultEEEEEvvEEEEvNT_6ParamsE)
        /*0008*/ 	.word	0x000000a8


	//----- nvinfo : EIATTR_FRAME_SIZE
	.align		4
.L_15:
        /*000c*/ 	.byte	0x04, 0x11
        /*000e*/ 	.short	(.L_17 - .L_16)
	.align		4
.L_16:
        /*0010*/ 	.word	index@(_ZN7cutlass13device_kernelINS_4gemm6kernel13GemmUniversalIN4cute5tupleIJiiiiEEENS1_10collective13CollectiveMmaINS1_34MainloopSm90TmaGmmaWarpSpecializedILi3ENS5_IJNS4_1CILi1EEESB_SB_EEENS1_32KernelTmaWarpSpecializedPingpongEEENS5_IJNSA_ILi64EEENSA_ILi256EEESF_EEENS_10bfloat16_tENS5_IJlSB_lEEESI_SJ_NS4_8TiledMMAINS4_8MMA_AtomIJNS4_4SM904GMMA28MMA_64x256x16_F32BF16BF16_SSILNSN_5MajorE0ELSP_0ELNSN_7ScaleInE1ELSQ_1EEEEEENS4_6LayoutISC_NS5_IJNSA_ILi0EEESU_SU_EEEEENS5_IJNS4_10UnderscoreESX_SX_EEEEENS4_13SM90_TMA_LOADENS4_14ComposedLayoutINS4_7SwizzleILi3ELi4ELi3EEENS4_18smem_ptr_flag_bitsILi16EEENST_INS5_IJNSA_ILi8EEESF_EEENS5_IJSF_SB_EEEEEEEvNS4_8identityES10_S1A_vS1B_EENS_8epilogue10collective6detail29Sm90TmaWarpSpecializedAdapterINS1E_15DefaultEpilogueISI_SJ_SJ_NS1D_6thread17LinearCombinationISI_Li1EffLNS1I_9ScaleType4KindE0ELNS_15FloatRoundStyleE2ESI_EENS1_15EpilogueDefaultEEEEEvvEEEEvNT_6ParamsE)
        /*0014*/ 	.word	0x00000008


	//----- nvinfo : EIATTR_MIN_STACK_SIZE
	.align		4
.L_17:
        /*0018*/ 	.byte	0x04, 0x12
        /*001a*/ 	.short	(.L_19 - .L_18)
	.align		4
.L_18:
        /*001c*/ 	.word	index@(_ZN7cutlass13device_kernelINS_4gemm6kernel13GemmUniversalIN4cute5tupleIJiiiiEEENS1_10collective13CollectiveMmaINS1_34MainloopSm90TmaGmmaWarpSpecializedILi3ENS5_IJNS4_1CILi1EEESB_SB_EEENS1_32KernelTmaWarpSpecializedPingpongEEENS5_IJNSA_ILi64EEENSA_ILi256EEESF_EEENS_10bfloat16_tENS5_IJlSB_lEEESI_SJ_NS4_8TiledMMAINS4_8MMA_AtomIJNS4_4SM904GMMA28MMA_64x256x16_F32BF16BF16_SSILNSN_5MajorE0ELSP_0ELNSN_7ScaleInE1ELSQ_1EEEEEENS4_6LayoutISC_NS5_IJNSA_ILi0EEESU_SU_EEEEENS5_IJNS4_10UnderscoreESX_SX_EEEEENS4_13SM90_TMA_LOADENS4_14ComposedLayoutINS4_7SwizzleILi3ELi4ELi3EEENS4_18smem_ptr_flag_bitsILi16EEENST_INS5_IJNSA_ILi8EEESF_EEENS5_IJSF_SB_EEEEEEEvNS4_8identityES10_S1A_vS1B_EENS_8epilogue10collective6detail29Sm90TmaWarpSpecializedAdapterINS1E_15DefaultEpilogueISI_SJ_SJ_NS1D_6thread17LinearCombinationISI_Li1EffLNS1I_9ScaleType4KindE0ELNS_15FloatRoundStyleE2ESI_EENS1_15EpilogueDefaultEEEEEvvEEEEvNT_6ParamsE)
        /*0020*/ 	.word	0x00000008
.L_19:


//--------------------- .nv.compat                --------------------------
	.section	.nv.compat,"",@"SHT_CUDA_COMPAT_INFO"
	.align	4
        /*0000*/ 	.byte	0x02, 0x09, 0x01, 0x00, 0x02, 0x02, 0x04, 0x00, 0x02, 0x05, 0x05, 0x00, 0x03, 0x07, 0x01, 0x01
        /*0010*/ 	.byte	0x02, 0x03, 0x01, 0x00, 0x02, 0x06, 0x01, 0x00, 0x04, 0x0b, 0x08, 0x00, 0x00, 0x00, 0x00, 0x00
        /*0020*/ 	.byte	0x00, 0x00, 0x00, 0x00


//--------------------- .nv.info._ZN7cutlass13device_kernelINS_4gemm6kernel13GemmUniversalIN4cute5tupleIJiiiiEEENS1_10collective13CollectiveMmaINS1_34MainloopSm90TmaGmmaWarpSpecializedILi3ENS5_IJNS4_1CILi1EEESB_SB_EEENS1_32KernelTmaWarpSpecializedPingpongEEENS5_IJNSA_ILi64EEENSA_ILi256EEESF_EEENS_10bfloat16_tENS5_IJlSB_lEEESI_SJ_NS4_8TiledMMAINS4_8MMA_AtomIJNS4_4SM904GMMA28MMA_64x256x16_F32BF16BF16_SSILNSN_5MajorE0ELSP_0ELNSN_7ScaleInE1ELSQ_1EEEEEENS4_6LayoutISC_NS5_IJNSA_ILi0EEESU_SU_EEEEENS5_IJNS4_10UnderscoreESX_SX_EEEEENS4_13SM90_TMA_LOADENS4_14ComposedLayoutINS4_7SwizzleILi3ELi4ELi3EEENS4_18smem_ptr_flag_bitsILi16EEENST_INS5_IJNSA_ILi8EEESF_EEENS5_IJSF_SB_EEEEEEEvNS4_8identityES10_S1A_vS1B_EENS_8epilogue10collective6detail29Sm90TmaWarpSpecializedAdapterINS1E_15DefaultEpilogueISI_SJ_SJ_NS1D_6thread17LinearCombinationISI_Li1EffLNS1I_9ScaleType4KindE0ELNS_15FloatRoundStyleE2ESI_EENS1_15EpilogueDefaultEEEEEvvEEEEvNT_6ParamsE --------------------------
	.section	.nv.info._ZN7cutlass13device_kernelINS_4gemm6kernel13GemmUniversalIN4cute5tupleIJiiiiEEENS1_10collective13CollectiveMmaINS1_34MainloopSm90TmaGmmaWarpSpecializedILi3ENS5_IJNS4_1CILi1EEESB_SB_EEENS1_32KernelTmaWarpSpecializedPingpongEEENS5_IJNSA_ILi64EEENSA_ILi256EEESF_EEENS_10bfloat16_tENS5_IJlSB_lEEESI_SJ_NS4_8TiledMMAINS4_8MMA_AtomIJNS4_4SM904GMMA28MMA_64x256x16_F32BF16BF16_SSILNSN_5MajorE0ELSP_0ELNSN_7ScaleInE1ELSQ_1EEEEEENS4_6LayoutISC_NS5_IJNSA_ILi0EEESU_SU_EEEEENS5_IJNS4_10UnderscoreESX_SX_EEEEENS4_13SM90_TMA_LOADENS4_14ComposedLayoutINS4_7SwizzleILi3ELi4ELi3EEENS4_18smem_ptr_flag_bitsILi16EEENST_INS5_IJNSA_ILi8EEESF_EEENS5_IJSF_SB_EEEEEEEvNS4_8identityES10_S1A_vS1B_EENS_8epilogue10collective6detail29Sm90TmaWarpSpecializedAdapterINS1E_15DefaultEpilogueISI_SJ_SJ_NS1D_6thread17LinearCombinationISI_Li1EffLNS1I_9ScaleType4KindE0ELNS_15FloatRoundStyleE2ESI_EENS1_15EpilogueDefaultEEEEEvvEEEEvNT_6ParamsE,"",@"SHT_CUDA_INFO"
	.sectionflags	@""
	.align	4


	//----- nvinfo : EIATTR_CUDA_API_VERSION
	.align		4
        /*0000*/ 	.byte	0x04, 0x37
        /*0002*/ 	.short	(.L_21 - .L_20)
.L_20:
        /*0004*/ 	.word	0x00000082


	//----- nvinfo : EIATTR_KPARAM_INFO
	.align		4
.L_21:
        /*0008*/ 	.byte	0x04, 0x17
        /*000a*/ 	.short	(.L_23 - .L_22)
.L_22:
        /*000c*/ 	.word	0x00000000
        /*0010*/ 	.short	0x0000
        /*0012*/ 	.short	0x0070
        /*0014*/ 	.byte	0x00, 0xf0, 0x01, 0x10


	//----- nvinfo : EIATTR_SPARSE_MMA_MASK
	.align		4
.L_23:
        /*0018*/ 	.byte	0x03, 0x50
        /*001a*/ 	.short	0x0000


	//----- nvinfo : EIATTR_MAXREG_COUNT
	.align		4
        /*001c*/ 	.byte	0x03, 0x1b
        /*001e*/ 	.short	0x00a8


	//----- nvinfo : EIATTR_NUM_BARRIERS
	.align		4
        /*0020*/ 	.byte	0x02, 0x4c
        /*0022*/ 	.byte	0x01
	.zero		1


	//----- nvinfo : EIATTR_EXTERNS
	.align		4
        /*0024*/ 	.byte	0x04, 0x0f
        /*0026*/ 	.short	(.L_25 - .L_24)


	//   ....[0]....
	.align		4
.L_24:
        /*0028*/ 	.word	index@(__assertfail)


	//----- nvinfo : EIATTR_ANNOTATIONS
	.align		4
.L_25:
        /*002c*/ 	.byte	0x04, 0x55
        /*002e*/ 	.short	(.L_27 - .L_26)


	//   ....[0]....
.L_26:
        /*0030*/ 	.word	0x00000001
        /*0034*/ 	.byte	0xb0, 0x0a, 0x00, 0x00, 0x01, 0x00, 0x00, 0x00, 0xa0, 0x9c, 0x00, 0x00, 0x01, 0x00, 0x00, 0x00
        /*0044*/ 	.byte	0xb0, 0xa8, 0x00, 0x00


	//----- nvinfo : EIATTR_MERCURY_ISA_VERSION
	.align		4
.L_27:
        /*0048*/ 	.byte	0x03, 0x5f
        /*004a*/ 	.short	0x0101


	//----- nvinfo : EIATTR_INT_WARP_WIDE_INSTR_OFFSETS
	.align		4
        /*004c*/ 	.byte	0x04, 0x31
        /*004e*/ 	.short	(.L_29 - .L_28)


	//   ....[0]....
.L_28:
        /*0050*/ 	.word	0x000003c0


	//   ....[1]....
        /*0054*/ 	.word	0x000003e0


	//   ....[2]....
        /*0058*/ 	.word	0x00000460


	//   ....[3]....
        /*005c*/ 	.word	0x00000470


	//   ....[4]....
        /*0060*/ 	.word	0x00000480


	//   ....[5]....
        /*0064*/ 	.word	0x000004a0


	//   ....[6]....
        /*0068*/ 	.word	0x00000530


	//   ....[7]....
        /*006c*/ 	.word	0x00000550


	//----- nvinfo : EIATTR_COOP_GROUP_MASK_REGIDS
	.align		4
.L_29:
        /*0070*/ 	.byte	0x04, 0x29
        /*0072*/ 	.short	(.L_31 - .L_30)


	//   ....[0]....
.L_30:
        /*0074*/ 	.word	0xffffffff


	//   ....[1]....
        /*0078*/ 	.word	0xffffffff


	//   ....[2]....
        /*007c*/ 	.word	0xffffffff


	//   ....[3]....
        /*0080*/ 	.word	0xffffffff


	//   ....[4]....
        /*0084*/ 	.word	0xffffffff


	//   ....[5]....
        /*0088*/ 	.word	0xffffffff


	//----- nvinfo : EIATTR_COOP_GROUP_INSTR_OFFSETS
	.align		4
.L_31:
        /*008c*/ 	.byte	0x04, 0x28
        /*008e*/ 	.short	(.L_33 - .L_32)


	//   ....[0]....
.L_32:
        /*0090*/ 	.word	0x00000070


	//   ....[1]....
        /*0094*/ 	.word	0x00000080


	//   ....[2]....
        /*0098*/ 	.word	0x00000140


	//   ....[3]....
        /*009c*/ 	.word	0x000002b0


	//   ....[4]....
        /*00a0*/ 	.word	0x000002f0


	//   ....[5]....
        /*00a4*/ 	.word	0x00000340


	//----- nvinfo : EIATTR_REG_RECONFIG
	.align		4
.L_33:
        /*00a8*/ 	.byte	0x01, 0x54
	.zero		2


	//----- nvinfo : EIATTR_SYSCALL_OFFSETS
	.align		4
        /*00ac*/ 	.byte	0x04, 0x46
        /*00ae*/ 	.short	(.L_35 - .L_34)


	//   ....[0]....
.L_34:
        /*00b0*/ 	.word	0x00001560


	//----- nvinfo : EIATTR_MBARRIER_INSTR_OFFSETS
	.align		4
.L_35:
        /*00b4*/ 	.byte	0x04, 0x39
        /*00b6*/ 	.short	(.L_37 - .L_36)


	//   ....[0]....
.L_36:
        /*00b8*/ 	.word	0x00000240
        /*00bc*/ 	.word	0x000000ff
        /*00c0*/ 	.word	0x00000000
        /*00c4*/ 	.short	0x0100
        /*00c6*/ 	.byte	0x08
	.zero		1


	//   ....[1]....
        /*00c8*/ 	.word	0x00000250
        /*00cc*/ 	.word	0x000000ff
        /*00d0*/ 	.word	0x00000018
        /*00d4*/ 	.short	0x0100
        /*00d6*/ 	.byte	0x08
	.zero		1


	//   ....[2]....
        /*00d8*/ 	.word	0x00000260
        /*00dc*/ 	.word	0x000000ff
        /*00e0*/ 	.word	0x00000008
        /*00e4*/ 	.short	0x0100
        /*00e6*/ 	.byte	0x08
	.zero		1


	//   ....[3]....
        /*00e8*/ 	.word	0x00000270
        /*00ec*/ 	.word	0x000000ff
        /*00f0*/ 	.word	0x00000020
        /*00f4*/ 	.short	0x0100
        /*00f6*/ 	.byte	0x08
	.zero		1


	//   ....[4]....
        /*00f8*/ 	.word	0x00000280
        /*00fc*/ 	.word	0x000000ff
        /*0100*/ 	.word	0x00000010
        /*0104*/ 	.short	0x0100
        /*0106*/ 	.byte	0x08
	.zero		1


	//   ....[5]....
        /*0108*/ 	.word	0x00000290
        /*010c*/ 	.word	0x000000ff
        /*0110*/ 	.word	0x00000028
        /*0114*/ 	.short	0x0100
        /*0116*/ 	.byte	0x08
	.zero		1


	//   ....[6]....
        /*0118*/ 	.word	0x00000590
        /*011c*/ 	.word	0x000000ff
        /*0120*/ 	.word	0x00000060
        /*0124*/ 	.short	0x0100
        /*0126*/ 	.byte	0x08
	.zero		1


	//   ....[7]....
        /*0128*/ 	.word	0x00000600
        /*012c*/ 	.word	0x000000ff
        /*0130*/ 	.word	0x00000068
        /*0134*/ 	.short	0x0100
        /*0136*/ 	.byte	0x08
	.zero		1


	//   ....[8]....
        /*0138*/ 	.word	0x00000620
        /*013c*/ 	.word	0x000000ff
        /*0140*/ 	.word	0x00000040
        /*0144*/ 	.short	0x0100
        /*0146*/ 	.byte	0x09
	.zero		1


	//   ....[9]....
        /*0148*/ 	.word	0x00000630
        /*014c*/ 	.word	0x000000ff
        /*0150*/ 	.word	0x00000048
        /*0154*/ 	.short	0x0100
        /*0156*/ 	.byte	0x09
	.zero		1


	//   ....[10]....
        /*0158*/ 	.word	0x00000640
        /*015c*/ 	.word	0x000000ff
        /*0160*/ 	.word	0x00000050
        /*0164*/ 	.short	0x0100
        /*0166*/ 	.byte	0x09
	.zero		1


	//   ....[11]....
        /*0168*/ 	.word	0x00000650
        /*016c*/ 	.word	0x000000ff
        /*0170*/ 	.word	0x00000058
        /*0174*/ 	.short	0x0100
        /*0176*/ 	.byte	0x09
	.zero		1


	//   ....[12]....
        /*0178*/ 	.word	0x00001440
        /*017c*/ 	.word	0x0000009d
        /*0180*/ 	.word	0x00000000
        /*0184*/ 	.short	0x010a
        /*0186*/ 	.byte	0x2a
	.zero		1


	//   ....[13]....
        /*0188*/ 	.word	0x000015e0
        /*018c*/ 	.word	0x00000003
        /*0190*/ 	.word	0x00000000
        /*0194*/ 	.short	0x010a
        /*0196*/ 	.byte	0x3f
	.zero		1


	//   ....[14]....
        /*0198*/ 	.word	0x00001640
        /*019c*/ 	.word	0x00000003
        /*01a0*/ 	.word	0x00000000
        /*01a4*/ 	.short	0x010a
        /*01a6*/ 	.byte	0x3f
	.zero		1


	//   ....[15]....
        /*01a8*/ 	.word	0x000019d0
        /*01ac*/ 	.word	0x000000ff
        /*01b0*/ 	.word	0x00000000
        /*01b4*/ 	.short	0x010a
        /*01b6*/ 	.byte	0x04
	.zero		1


	//   ....[16]....
        /*01b8*/ 	.word	0x00001a10
        /*01bc*/ 	.word	0x000000ff
        /*01c0*/ 	.word	0x00000000
        /*01c4*/ 	.short	0x010a
        /*01c6*/ 	.byte	0x04
	.zero		1


	//   ....[17]....
        /*01c8*/ 	.word	0x00001ca0
        /*01cc*/ 	.word	0x000000ff
        /*01d0*/ 	.word	0x00000000
        /*01d4*/ 	.short	0x0101
        /*01d6*/ 	.byte	0x04
	.zero		1


	//   ....[18]....
        /*01d8*/ 	.word	0x00001d90
        /*01dc*/ 	.word	0x0000009e
        /*01e0*/ 	.word	0x00000000
        /*01e4*/ 	.short	0x0101
        /*01e6*/ 	.byte	0x2d
	.zero		1


	//   ....[19]....
        /*01e8*/ 	.word	0x00001e60
        /*01ec*/ 	.word	0x000000ff
        /*01f0*/ 	.word	0x00000000
        /*01f4*/ 	.short	0x0101
        /*01f6*/ 	.byte	0x06
	.zero		1


	//   ....[20]....
        /*01f8*/ 	.word	0x00001f10
        /*01fc*/ 	.word	0x0000009d
        /*0200*/ 	.word	0x00000010
        /*0204*/ 	.short	0x010a
        /*0206*/ 	.byte	0x2a
	.zero		1


	//   ....[21]....
        /*0208*/ 	.word	0x00009cc0
        /*020c*/ 	.word	0x000000a0
        /*0210*/ 	.word	0x00000000
        /*0214*/ 	.short	0x0101
        /*0216*/ 	.byte	0x2d
	.zero		1


	//   ....[22]....
        /*0218*/ 	.word	0x0000a620
        /*021c*/ 	.word	0x0000000a
        /*0220*/ 	.word	0x00000018
        /*0224*/ 	.short	0x010a
        /*0226*/ 	.byte	0x3f
	.zero		1


	//   ....[23]....
        /*0228*/ 	.word	0x0000a9c0
        /*022c*/ 	.word	0x00000005
        /*0230*/ 	.word	0x00000068
        /*0234*/ 	.short	0x0101
        /*0236*/ 	.byte	0x3f
	.zero		1


	//   ....[24]....
        /*0238*/ 	.word	0x0000b140
        /*023c*/ 	.word	0x00000009
        /*0240*/ 	.word	0x00000000
        /*0244*/ 	.short	0x010a
        /*0246*/ 	.byte	0x3f
	.zero		1


	//   ....[25]....
        /*0248*/ 	.word	0x0000b1c0
        /*024c*/ 	.word	0x00000006
        /*0250*/ 	.word	0x00000000
        /*0254*/ 	.short	0x010a
        /*0256*/ 	.byte	0x3f
	.zero		1


	//   ....[26]....
        /*0258*/ 	.word	0x0000b250
        /*025c*/ 	.word	0x00000003
        /*0260*/ 	.word	0x00000000
        /*0264*/ 	.short	0x010a
        /*0266*/ 	.byte	0x3f
	.zero		1


	//   ....[27]....
        /*0268*/ 	.word	0x0000b2b0
        /*026c*/ 	.word	0x0000009f
        /*0270*/ 	.word	0x00000000
        /*0274*/ 	.short	0x010a
        /*0276*/ 	.byte	0x3f
	.zero		1


	//   ....[28]....
        /*0278*/ 	.word	0x0000b300
        /*027c*/ 	.word	0x00000003
        /*0280*/ 	.word	0x00000000
        /*0284*/ 	.short	0x010a
        /*0286*/ 	.byte	0x3f
	.zero		1


	//   ....[29]....
        /*0288*/ 	.word	0x0000b360
        /*028c*/ 	.word	0x00000004
        /*0290*/ 	.word	0x00000000
        /*0294*/ 	.short	0x010a
        /*0296*/ 	.byte	0x3f
	.zero		1


	//   ....[30]....
        /*0298*/ 	.word	0x0000b3b0
        /*029c*/ 	.word	0x0000009f
        /*02a0*/ 	.word	0x00000010
        /*02a4*/ 	.short	0x010a
        /*02a6*/ 	.byte	0x3f
	.zero		1


	//   ....[31]....
        /*02a8*/ 	.word	0x0000b480
        /*02ac*/ 	.word	0x0000000a
        /*02b0*/ 	.word	0x00000018
        /*02b4*/ 	.short	0x010a
        /*02b6*/ 	.byte	0x3f
	.zero		1


	//   ....[32]....
        /*02b8*/ 	.word	0x0000b550
        /*02bc*/ 	.word	0x00000009
        /*02c0*/ 	.word	0x00000000
        /*02c4*/ 	.short	0x010a
        /*02c6*/ 	.byte	0x3f
	.zero		1


	//   ....[33]....
        /*02c8*/ 	.word	0x0000b5a0
        /*02cc*/ 	.word	0x00000006
        /*02d0*/ 	.word	0x00000000
        /*02d4*/ 	.short	0x010a
        /*02d6*/ 	.byte	0x3f
	.zero		1


	//----- nvinfo : EIATTR_NUM_MBARRIERS
	.align		4
.L_37:
        /*02d8*/ 	.byte	0x03, 0x38
        /*02da*/ 	.short	0x000c


	//----- nvinfo : EIATTR_EXIT_INSTR_OFFSETS
	.align		4
        /*02dc*/ 	.byte	0x04, 0x1c
        /*02de*/ 	.short	(.L_39 - .L_38)


	//   ....[0]....
.L_38:
        /*02e0*/ 	.word	0x00001160


	//   ....[1]....
        /*02e4*/ 	.word	0x000011c0


	//   ....[2]....
        /*02e8*/ 	.word	0x0000a350


	//   ....[3]....
        /*02ec*/ 	.word	0x0000a380


	//   ....[4]....
        /*02f0*/ 	.word	0x0000b2a0


	//----- nvinfo : EIATTR_MAX_THREADS
	.align		4
.L_39:
        /*02f4*/ 	.byte	0x04, 0x05
        /*02f6*/ 	.short	(.L_41 - .L_40)
.L_40:
        /*02f8*/ 	.word	0x00000180
        /*02fc*/ 	.word	0x00000001
        /*0300*/ 	.word	0x00000001


	//----- nvinfo : EIATTR_CRS_STACK_SIZE
	.align		4
.L_41:
        /*0304*/ 	.byte	0x04, 0x1e
        /*0306*/ 	.short	(.L_43 - .L_42)
.L_42:
        /*0308*/ 	.word	0x00000000


	//----- nvinfo : EIATTR_CBANK_PARAM_SIZE
	.align		4
.L_43:
        /*030c*/ 	.byte	0x03, 0x19
        /*030e*/ 	.short	0x0470


	//----- nvinfo : EIATTR_PARAM_CBANK
	.align		4
        /*0310*/ 	.byte	0x04, 0x0a
        /*0312*/ 	.short	(.L_45 - .L_44)
	.align		4
.L_44:
        /*0314*/ 	.word	index@(.nv.constant0._ZN7cutlass13device_kernelINS_4gemm6kernel13GemmUniversalIN4cute5tupleIJiiiiEEENS1_10collective13CollectiveMmaINS1_34MainloopSm90TmaGmmaWarpSpecializedILi3ENS5_IJNS4_1CILi1EEESB_SB_EEENS1_32KernelTmaWarpSpecializedPingpongEEENS5_IJNSA_ILi64EEENSA_ILi256EEESF_EEENS_10bfloat16_tENS5_IJlSB_lEEESI_SJ_NS4_8TiledMMAINS4_8MMA_AtomIJNS4_4SM904GMMA28MMA_64x256x16_F32BF16BF16_SSILNSN_5MajorE0ELSP_0ELNSN_7ScaleInE1ELSQ_1EEEEEENS4_6LayoutISC_NS5_IJNSA_ILi0EEESU_SU_EEEEENS5_IJNS4_10UnderscoreESX_SX_EEEEENS4_13SM90_TMA_LOADENS4_14ComposedLayoutINS4_7SwizzleILi3ELi4ELi3EEENS4_18smem_ptr_flag_bitsILi16EEENST_INS5_IJNSA_ILi8EEESF_EEENS5_IJSF_SB_EEEEEEEvNS4_8identityES10_S1A_vS1B_EENS_8epilogue10collective6detail29Sm90TmaWarpSpecializedAdapterINS1E_15DefaultEpilogueISI_SJ_SJ_NS1D_6thread17LinearCombinationISI_Li1EffLNS1I_9ScaleType4KindE0ELNS_15FloatRoundStyleE2ESI_EENS1_15EpilogueDefaultEEEEEvvEEEEvNT_6ParamsE)
        /*0318*/ 	.short	0x0210
        /*031a*/ 	.short	0x0470


	//----- nvinfo : EIATTR_SW_WAR
	.align		4
.L_45:
        /*031c*/ 	.byte	0x04, 0x36
        /*031e*/ 	.short	(.L_47 - .L_46)
.L_46:
        /*0320*/ 	.word	0x00000008
.L_47:


//--------------------- .nv.callgraph             --------------------------
	.section	.nv.callgraph,"",@"SHT_CUDA_CALLGRAPH"
	.align	4
	.sectionentsize	8
	.align		4
        /*0000*/ 	.word	0x00000000
	.align		4
        /*0004*/ 	.word	0xffffffff
	.align		4
        /*0008*/ 	.word	index@(_ZN7cutlass13device_kernelINS_4gemm6kernel13GemmUniversalIN4cute5tupleIJiiiiEEENS1_10collective13CollectiveMmaINS1_34MainloopSm90TmaGmmaWarpSpecializedILi3ENS5_IJNS4_1CILi1EEESB_SB_EEENS1_32KernelTmaWarpSpecializedPingpongEEENS5_IJNSA_ILi64EEENSA_ILi256EEESF_EEENS_10bfloat16_tENS5_IJlSB_lEEESI_SJ_NS4_8TiledMMAINS4_8MMA_AtomIJNS4_4SM904GMMA28MMA_64x256x16_F32BF16BF16_SSILNSN_5MajorE0ELSP_0ELNSN_7ScaleInE1ELSQ_1EEEEEENS4_6LayoutISC_NS5_IJNSA_ILi0EEESU_SU_EEEEENS5_IJNS4_10UnderscoreESX_SX_EEEEENS4_13SM90_TMA_LOADENS4_14ComposedLayoutINS4_7SwizzleILi3ELi4ELi3EEENS4_18smem_ptr_flag_bitsILi16EEENST_INS5_IJNSA_ILi8EEESF_EEENS5_IJSF_SB_EEEEEEEvNS4_8identityES10_S1A_vS1B_EENS_8epilogue10collective6detail29Sm90TmaWarpSpecializedAdapterINS1E_15DefaultEpilogueISI_SJ_SJ_NS1D_6thread17LinearCombinationISI_Li1EffLNS1I_9ScaleType4KindE0ELNS_15FloatRoundStyleE2ESI_EENS1_15EpilogueDefaultEEEEEvvEEEEvNT_6ParamsE)
	.align		4
        /*000c*/ 	.word	index@(__assertfail)
	.align		4
        /*0010*/ 	.word	0x00000000
	.align		4
        /*0014*/ 	.word	0xfffffffe
	.align		4
        /*0018*/ 	.word	0x00000000
	.align		4
        /*001c*/ 	.word	0xfffffffd
	.align		4
        /*0020*/ 	.word	0x00000000
	.align		4
        /*0024*/ 	.word	0xfffffffc


//--------------------- .nv.constant4             --------------------------
	.section	.nv.constant4,"a",@progbits
	.align	8
	.align		8
.nv.constant4:
        /*0000*/ 	.dword	__assertfail
	.align		8
        /*0008*/ 	.dword	__unnamed_1
	.align		8
        /*0010*/ 	.dword	_ZN39_INTERNAL_1d00c36c_4_k_cu_67d30368_28104cuda3std3__45__cpo5beginE
	.align		8
        /*0018*/ 	.dword	_ZN39_INTERNAL_1d00c36c_4_k_cu_67d30368_28104cuda3std3__45__cpo3endE
	.align		8
        /*0020*/ 	.dword	_ZN39_INTERNAL_1d00c36c_4_k_cu_67d30368_28104cuda3std3__45__cpo6cbeginE
	.align		8
        /*0028*/ 	.dword	_ZN39_INTERNAL_1d00c36c_4_k_cu_67d30368_28104cuda3std3__45__cpo4cendE
	.align		8
        /*0030*/ 	.dword	_ZN39_INTERNAL_1d00c36c_4_k_cu_67d30368_28104cuda3std3__441_GLOBAL__N__1d00c36c_4_k_cu_67d30368_28106ignoreE
	.align		8
        /*0038*/ 	.dword	_ZN39_INTERNAL_1d00c36c_4_k_cu_67d30368_28104cuda3std3__419piecewise_constructE
	.align		8
        /*0040*/ 	.dword	_ZN39_INTERNAL_1d00c36c_4_k_cu_67d30368_28104cuda3std3__48in_placeE
	.align		8
        /*0048*/ 	.dword	_ZN39_INTERNAL_1d00c36c_4_k_cu_67d30368_28104cuda3std6ranges3__45__cpo4swapE
	.align		8
        /*0050*/ 	.dword	_ZN39_INTERNAL_1d00c36c_4_k_cu_67d30368_28104cuda3std6ranges3__45__cpo9iter_moveE
	.align		8
        /*0058*/ 	.dword	_ZN39_INTERNAL_1d00c36c_4_k_cu_67d30368_28104cute7productE
	.align		8
        /*0060*/ 	.dword	_ZN39_INTERNAL_1d00c36c_4_k_cu_67d30368_28104cute1_E
	.align		8
        /*0068*/ 	.dword	$str$22
	.align		8
        /*0070*/ 	.dword	$str$23


//--------------------- .text._ZN7cutlass13device_kernelINS_4gemm6kernel13GemmUniversalIN4cute5tupleIJiiiiEEENS1_10collective13CollectiveMmaINS1_34MainloopSm90TmaGmmaWarpSpecializedILi3ENS5_IJNS4_1CILi1EEESB_SB_EEENS1_32KernelTmaWarpSpecializedPingpongEEENS5_IJNSA_ILi64EEENSA_ILi256EEESF_EEENS_10bfloat16_tENS5_IJlSB_lEEESI_SJ_NS4_8TiledMMAINS4_8MMA_AtomIJNS4_4SM904GMMA28MMA_64x256x16_F32BF16BF16_SSILNSN_5MajorE0ELSP_0ELNSN_7ScaleInE1ELSQ_1EEEEEENS4_6LayoutISC_NS5_IJNSA_ILi0EEESU_SU_EEEEENS5_IJNS4_10UnderscoreESX_SX_EEEEENS4_13SM90_TMA_LOADENS4_14ComposedLayoutINS4_7SwizzleILi3ELi4ELi3EEENS4_18smem_ptr_flag_bitsILi16EEENST_INS5_IJNSA_ILi8EEESF_EEENS5_IJSF_SB_EEEEEEEvNS4_8identityES10_S1A_vS1B_EENS_8epilogue10collective6detail29Sm90TmaWarpSpecializedAdapterINS1E_15DefaultEpilogueISI_SJ_SJ_NS1D_6thread17LinearCombinationISI_Li1EffLNS1I_9ScaleType4KindE0ELNS_15FloatRoundStyleE2ESI_EENS1_15EpilogueDefaultEEEEEvvEEEEvNT_6ParamsE --------------------------
	.section	.text._ZN7cutlass13device_kernelINS_4gemm6kernel13GemmUniversalIN4cute5tupleIJiiiiEEENS1_10collective13CollectiveMmaINS1_34MainloopSm90TmaGmmaWarpSpecializedILi3ENS5_IJNS4_1CILi1EEESB_SB_EEENS1_32KernelTmaWarpSpecializedPingpongEEENS5_IJNSA_ILi64EEENSA_ILi256EEESF_EEENS_10bfloat16_tENS5_IJlSB_lEEESI_SJ_NS4_8TiledMMAINS4_8MMA_AtomIJNS4_4SM904GMMA28MMA_64x256x16_F32BF16BF16_SSILNSN_5MajorE0ELSP_0ELNSN_7ScaleInE1ELSQ_1EEEEEENS4_6LayoutISC_NS5_IJNSA_ILi0EEESU_SU_EEEEENS5_IJNS4_10UnderscoreESX_SX_EEEEENS4_13SM90_TMA_LOADENS4_14ComposedLayoutINS4_7SwizzleILi3ELi4ELi3EEENS4_18smem_ptr_flag_bitsILi16EEENST_INS5_IJNSA_ILi8EEESF_EEENS5_IJSF_SB_EEEEEEEvNS4_8identityES10_S1A_vS1B_EENS_8epilogue10collective6detail29Sm90TmaWarpSpecializedAdapterINS1E_15DefaultEpilogueISI_SJ_SJ_NS1D_6thread17LinearCombinationISI_Li1EffLNS1I_9ScaleType4KindE0ELNS_15FloatRoundStyleE2ESI_EENS1_15EpilogueDefaultEEEEEvvEEEEvNT_6ParamsE,"ax",@progbits
	.align	128
.text._ZN7cutlass13device_kernelINS_4gemm6kernel13GemmUniversalIN4cute5tupleIJiiiiEEENS1_10collective13CollectiveMmaINS1_34MainloopSm90TmaGmmaWarpSpecializedILi3ENS5_IJNS4_1CILi1EEESB_SB_EEENS1_32KernelTmaWarpSpecializedPingpongEEENS5_IJNSA_ILi64EEENSA_ILi256EEESF_EEENS_10bfloat16_tENS5_IJlSB_lEEESI_SJ_NS4_8TiledMMAINS4_8MMA_AtomIJNS4_4SM904GMMA28MMA_64x256x16_F32BF16BF16_SSILNSN_5MajorE0ELSP_0ELNSN_7ScaleInE1ELSQ_1EEEEEENS4_6LayoutISC_NS5_IJNSA_ILi0EEESU_SU_EEEEENS5_IJNS4_10UnderscoreESX_SX_EEEEENS4_13SM90_TMA_LOADENS4_14ComposedLayoutINS4_7SwizzleILi3ELi4ELi3EEENS4_18smem_ptr_flag_bitsILi16EEENST_INS5_IJNSA_ILi8EEESF_EEENS5_IJSF_SB_EEEEEEEvNS4_8identityES10_S1A_vS1B_EENS_8epilogue10collective6detail29Sm90TmaWarpSpecializedAdapterINS1E_15DefaultEpilogueISI_SJ_SJ_NS1D_6thread17LinearCombinationISI_Li1EffLNS1I_9ScaleType4KindE0ELNS_15FloatRoundStyleE2ESI_EENS1_15EpilogueDefaultEEEEEvvEEEEvNT_6ParamsE:
        .type           _ZN7cutlass13device_kernelINS_4gemm6kernel13GemmUniversalIN4cute5tupleIJiiiiEEENS1_10collective13CollectiveMmaINS1_34MainloopSm90TmaGmmaWarpSpecializedILi3ENS5_IJNS4_1CILi1EEESB_SB_EEENS1_32KernelTmaWarpSpecializedPingpongEEENS5_IJNSA_ILi64EEENSA_ILi256EEESF_EEENS_10bfloat16_tENS5_IJlSB_lEEESI_SJ_NS4_8TiledMMAINS4_8MMA_AtomIJNS4_4SM904GMMA28MMA_64x256x16_F32BF16BF16_SSILNSN_5MajorE0ELSP_0ELNSN_7ScaleInE1ELSQ_1EEEEEENS4_6LayoutISC_NS5_IJNSA_ILi0EEESU_SU_EEEEENS5_IJNS4_10UnderscoreESX_SX_EEEEENS4_13SM90_TMA_LOADENS4_14ComposedLayoutINS4_7SwizzleILi3ELi4ELi3EEENS4_18smem_ptr_flag_bitsILi16EEENST_INS5_IJNSA_ILi8EEESF_EEENS5_IJSF_SB_EEEEEEEvNS4_8identityES10_S1A_vS1B_EENS_8epilogue10collective6detail29Sm90TmaWarpSpecializedAdapterINS1E_15DefaultEpilogueISI_SJ_SJ_NS1D_6thread17LinearCombinationISI_Li1EffLNS1I_9ScaleType4KindE0ELNS_15FloatRoundStyleE2ESI_EENS1_15EpilogueDefaultEEEEEvvEEEEvNT_6ParamsE,@function
        .size           _ZN7cutlass13device_kernelINS_4gemm6kernel13GemmUniversalIN4cute5tupleIJiiiiEEENS1_10collective13CollectiveMmaINS1_34MainloopSm90TmaGmmaWarpSpecializedILi3ENS5_IJNS4_1CILi1EEESB_SB_EEENS1_32KernelTmaWarpSpecializedPingpongEEENS5_IJNSA_ILi64EEENSA_ILi256EEESF_EEENS_10bfloat16_tENS5_IJlSB_lEEESI_SJ_NS4_8TiledMMAINS4_8MMA_AtomIJNS4_4SM904GMMA28MMA_64x256x16_F32BF16BF16_SSILNSN_5MajorE0ELSP_0ELNSN_7ScaleInE1ELSQ_1EEEEEENS4_6LayoutISC_NS5_IJNSA_ILi0EEESU_SU_EEEEENS5_IJNS4_10UnderscoreESX_SX_EEEEENS4_13SM90_TMA_LOADENS4_14ComposedLayoutINS4_7SwizzleILi3ELi4ELi3EEENS4_18smem_ptr_flag_bitsILi16EEENST_INS5_IJNSA_ILi8EEESF_EEENS5_IJSF_SB_EEEEEEEvNS4_8identityES10_S1A_vS1B_EENS_8epilogue10collective6detail29Sm90TmaWarpSpecializedAdapterINS1E_15DefaultEpilogueISI_SJ_SJ_NS1D_6thread17LinearCombinationISI_Li1EffLNS1I_9ScaleType4KindE0ELNS_15FloatRoundStyleE2ESI_EENS1_15EpilogueDefaultEEEEEvvEEEEvNT_6ParamsE,(.L_x_323 - _ZN7cutlass13device_kernelINS_4gemm6kernel13GemmUniversalIN4cute5tupleIJiiiiEEENS1_10collective13CollectiveMmaINS1_34MainloopSm90TmaGmmaWarpSpecializedILi3ENS5_IJNS4_1CILi1EEESB_SB_EEENS1_32KernelTmaWarpSpecializedPingpongEEENS5_IJNSA_ILi64EEENSA_ILi256EEESF_EEENS_10bfloat16_tENS5_IJlSB_lEEESI_SJ_NS4_8TiledMMAINS4_8MMA_AtomIJNS4_4SM904GMMA28MMA_64x256x16_F32BF16BF16_SSILNSN_5MajorE0ELSP_0ELNSN_7ScaleInE1ELSQ_1EEEEEENS4_6LayoutISC_NS5_IJNSA_ILi0EEESU_SU_EEEEENS5_IJNS4_10UnderscoreESX_SX_EEEEENS4_13SM90_TMA_LOADENS4_14ComposedLayoutINS4_7SwizzleILi3ELi4ELi3EEENS4_18smem_ptr_flag_bitsILi16EEENST_INS5_IJNSA_ILi8EEESF_EEENS5_IJSF_SB_EEEEEEEvNS4_8identityES10_S1A_vS1B_EENS_8epilogue10collective6detail29Sm90TmaWarpSpecializedAdapterINS1E_15DefaultEpilogueISI_SJ_SJ_NS1D_6thread17LinearCombinationISI_Li1EffLNS1I_9ScaleType4KindE0ELNS_15FloatRoundStyleE2ESI_EENS1_15EpilogueDefaultEEEEEvvEEEEvNT_6ParamsE)
        .other          _ZN7cutlass13device_kernelINS_4gemm6kernel13GemmUniversalIN4cute5tupleIJiiiiEEENS1_10collective13CollectiveMmaINS1_34MainloopSm90TmaGmmaWarpSpecializedILi3ENS5_IJNS4_1CILi1EEESB_SB_EEENS1_32KernelTmaWarpSpecializedPingpongEEENS5_IJNSA_ILi64EEENSA_ILi256EEESF_EEENS_10bfloat16_tENS5_IJlSB_lEEESI_SJ_NS4_8TiledMMAINS4_8MMA_AtomIJNS4_4SM904GMMA28MMA_64x256x16_F32BF16BF16_SSILNSN_5MajorE0ELSP_0ELNSN_7ScaleInE1ELSQ_1EEEEEENS4_6LayoutISC_NS5_IJNSA_ILi0EEESU_SU_EEEEENS5_IJNS4_10UnderscoreESX_SX_EEEEENS4_13SM90_TMA_LOADENS4_14ComposedLayoutINS4_7SwizzleILi3ELi4ELi3EEENS4_18smem_ptr_flag_bitsILi16EEENST_INS5_IJNSA_ILi8EEESF_EEENS5_IJSF_SB_EEEEEEEvNS4_8identityES10_S1A_vS1B_EENS_8epilogue10collective6detail29Sm90TmaWarpSpecializedAdapterINS1E_15DefaultEpilogueISI_SJ_SJ_NS1D_6thread17LinearCombinationISI_Li1EffLNS1I_9ScaleType4KindE0ELNS_15FloatRoundStyleE2ESI_EENS1_15EpilogueDefaultEEEEEvvEEEEvNT_6ParamsE,@"STO_CUDA_ENTRY STV_DEFAULT"
_ZN7cutlass13device_kernelINS_4gemm6kernel13GemmUniversalIN4cute5tupleIJiiiiEEENS1_10collective13CollectiveMmaINS1_34MainloopSm90TmaGmmaWarpSpecializedILi3ENS5_IJNS4_1CILi1EEESB_SB_EEENS1_32KernelTmaWarpSpecializedPingpongEEENS5_IJNSA_ILi64EEENSA_ILi256EEESF_EEENS_10bfloat16_tENS5_IJlSB_lEEESI_SJ_NS4_8TiledMMAINS4_8MMA_AtomIJNS4_4SM904GMMA28MMA_64x256x16_F32BF16BF16_SSILNSN_5MajorE0ELSP_0ELNSN_7ScaleInE1ELSQ_1EEEEEENS4_6LayoutISC_NS5_IJNSA_ILi0EEESU_SU_EEEEENS5_IJNS4_10UnderscoreESX_SX_EEEEENS4_13SM90_TMA_LOADENS4_14ComposedLayoutINS4_7SwizzleILi3ELi4ELi3EEENS4_18smem_ptr_flag_bitsILi16EEENST_INS5_IJNSA_ILi8EEESF_EEENS5_IJSF_SB_EEEEEEEvNS4_8identityES10_S1A_vS1B_EENS_8epilogue10collective6detail29Sm90TmaWarpSpecializedAdapterINS1E_15DefaultEpilogueISI_SJ_SJ_NS1D_6thread17LinearCombinationISI_Li1EffLNS1I_9ScaleType4KindE0ELNS_15FloatRoundStyleE2ESI_EENS1_15EpilogueDefaultEEEEEvvEEEEvNT_6ParamsE:
[----:B------:R-:W0:Y:S02]  /*0000*/  LDC R1, c[0x0][0x28] ;  /* 0x00000a00ff017b82 */ /* 0x000e240000000800 */
[----:B0-----:R-:W-:Y:S01]  /*0010*/  VIADD R1, R1, 0xfffffff8 ;  /* 0xfffffff801017836 */ /* 0x001fe20000000000 */
[----:B------:R-:W0:Y:S01]  /*0020*/  S2R R4, SR_TID.X ;  /* 0x0000000000047919 */ /* 0x000e220000002100 */
[----:B------:R-:W-:Y:S01]  /*0030*/  ELECT P0, URZ, PT ;  /* 0x00000000003f782f */ /* 0x000fe20003800000 */
[----:B------:R-:W-:Y:S01]  /*0040*/  BSSY B0, `(.L_x_0) ;  /* 0x000000f000007945 */ /* 0x000fe20003800000 */
[--C-:B0-----:R-:W-:Y:S02]  /*0050*/  SHF.R.U32.HI R0, RZ, 0x5, R4.reuse ;  /* 0x00000005ff007819 */ /* 0x101fe40000011604 */
[----:B------:R-:W-:-:S03]  /*0060*/  SHF.R.U32.HI R5, RZ, 0x7, R4 ;  /* 0x00000007ff057819 */ /* 0x000fc60000011604 */
[----:B------:R-:W0:Y:S04]  /*0070*/  SHFL.IDX PT, R2, R0, RZ, 0x1f ;  /* 0x00001fff00027589 */ /* 0x000e2800000e0000 */
[----:B------:R1:W2:Y:S01]  /*0080*/  SHFL.IDX PT, R8, R5, RZ, 0x1f ;  /* 0x00001fff05087589 */ /* 0x0002a200000e0000 */
[----:B0-----:R-:W-:-:S13]  /*0090*/  ISETP.NE.OR P0, PT, R2, RZ, !P0 ;  /* 0x000000ff0200720c */ /* 0x001fda0004705670 */
[----:B-12---:R-:W-:Y:S05]  /*00a0*/  @P0 BRA `(.L_x_1) ;  /* 0x0000000000200947 */ /* 0x006fea0003800000 */
[----:B------:R-:W-:Y:S02]  /*00b0*/  ULDC.64 UR4, c[0x0][0x198] ;  /* 0x0000660000047ab9 */ /* 0x000fe40000000a00 */
[----:B------:R-:W-:Y:S02]  /*00c0*/  UIADD3 UR6, UP0, UR4, 0xf0, URZ ;  /* 0x000000f004067890 */ /* 0x000fe4000ff1e03f */
[----:B------:R-:W-:Y:S02]  /*00d0*/  UIADD3 UR4, UP1, UR4, 0x1f0, URZ ;  /* 0x000001f004047890 */ /* 0x000fe4000ff3e03f */
[----:B------:R-:W-:Y:S02]  /*00e0*/  UIADD3.X UR7, URZ, UR5, URZ, UP0, !UPT ;  /* 0x000000053f077290 */ /* 0x000fe400087fe43f */
[----:B------:R-:W-:-:S07]  /*00f0*/  UIADD3.X UR5, URZ, UR5, URZ, UP1, !UPT ;  /* 0x000000053f057290 */ /* 0x000fce0008ffe43f */
[----:B------:R0:W-:Y:S02]  /*0100*/  UTMACCTL.PF [UR6] ;  /* 0x00000000060079b9 */ /* 0x0001e40008040000 */
[----:B------:R0:W-:Y:S02]  /*0110*/  UTMACCTL.PF [UR4] ;  /* 0x00000000040079b9 */ /* 0x0001e40008040000 */
[----:B0-----:R-:W-:Y:S01]  /*0120*/  NOP ;  /* 0x0000000000007918 */ /* 0x001fe20000000000 */
.L_x_1:
[----:B------:R-:W-:Y:S05]  /*0130*/  BSYNC B0 ;  /* 0x0000000000007941 */ /* 0x000fea0003800000 */
.L_x_0:
[----:B------:R-:W0:Y:S02]  /*0140*/  SHFL.IDX PT, R3, R0, RZ, 0x1f ;  /* 0x00001fff00037589 */ /* 0x000e2400000e0000 */
[----:B0-----:R-:W-:-:S13]  /*0150*/  ISETP.NE.AND P0, PT, R3, RZ, PT ;  /* 0x000000ff0300720c */ /* 0x001fda0003f05270 */
[----:B------:R-:W-:Y:S05]  /*0160*/  @P0 BRA `(.L_x_2) ;  /* 0x0000000000500947 */ /* 0x000fea0003800000 */
[----:B------:R-:W0:Y:S01]  /*0170*/  S2UR UR8, SR_CgaCtaId ;  /* 0x00000000000879c3 */ /* 0x000e220000008800 */
[----:B------:R-:W-:Y:S01]  /*0180*/  UMOV UR4, 0x400 ;  /* 0x0000040000047882 */ /* 0x000fe20000000000 */
[----:B------:R-:W-:Y:S01]  /*0190*/  UMOV UR5, 0x1 ;  /* 0x0000000100057882 */ /* 0x000fe20000000000 */
[----:B------:R-:W-:Y:S01]  /*01a0*/  UMOV UR6, 0x80 ;  /* 0x0000008000067882 */ /* 0x000fe20000000000 */
[----:B------:R-:W-:Y:S01]  /*01b0*/  ELECT P0, URZ, PT ;  /* 0x00000000003f782f */ /* 0x000fe20003800000 */
[----:B------:R-:W-:-:S04]  /*01c0*/  UIADD3 UR6, -UR6, 0x100000, URZ ;  /* 0x0010000006067890 */ /* 0x000fc8000fffe13f */
[----:B------:R-:W-:Y:S02]  /*01d0*/  USHF.L.U32 UR7, UR6, 0xb, URZ ;  /* 0x0000000b06077899 */ /* 0x000fe4000800063f */
[----:B------:R-:W-:Y:S02]  /*01e0*/  USHF.L.U32 UR6, UR6, 0x1, URZ ;  /* 0x0000000106067899 */ /* 0x000fe4000800063f */
[----:B0-----:R-:W-:Y:S02]  /*01f0*/  ULEA UR8, UR8, UR4, 0x18 ;  /* 0x0000000408087291 */ /* 0x001fe4000f8ec03f */
[----:B------:R-:W-:-:S04]  /*0200*/  UIADD3 UR4, -UR5, 0x100000, URZ ;  /* 0x0010000005047890 */ /* 0x000fc8000fffe13f */
[----:B------:R-:W-:Y:S02]  /*0210*/  USHF.L.U32 UR5, UR4, 0xb, URZ ;  /* 0x0000000b04057899 */ /* 0x000fe4000800063f */
[----:B------:R-:W-:Y:S01]  /*0220*/  USHF.L.U32 UR4, UR4, 0x1, URZ ;  /* 0x0000000104047899 */ /* 0x000fe2000800063f */
[----:B------:R-:W0:Y:S11]  /*0230*/  FENCE.VIEW.ASYNC.S ;  /* 0x00000000000073c6 */ /* 0x000e360000000000 */
[----:B0-----:R0:W1:Y:S01]  /*0240*/  SYNCS.EXCH.64 URZ, [UR8], UR4 ;  /* 0x00000004083f75b2 */ /* 0x0010620008000100 */
[----:B------:R0:W2:Y:S01]  /*0250*/  SYNCS.EXCH.64 URZ, [UR8+0x18], UR6 ;  /* 0x00001806083f75b2 */ /* 0x0000a20008000100 */
[----:B------:R0:W3:Y:S01]  /*0260*/  SYNCS.EXCH.64 URZ, [UR8+0x8], UR4 ;  /* 0x00000804083f75b2 */ /* 0x0000e20008000100 */
[----:B------:R0:W4:Y:S01]  /*0270*/  SYNCS.EXCH.64 URZ, [UR8+0x20], UR6 ;  /* 0x00002006083f75b2 */ /* 0x0001220008000100 */
[----:B------:R0:W0:Y:S01]  /*0280*/  SYNCS.EXCH.64 URZ, [UR8+0x10], UR4 ;  /* 0x00001004083f75b2 */ /* 0x0000220008000100 */
[----:B------:R0:W0:Y:S01]  /*0290*/  SYNCS.EXCH.64 URZ, [UR8+0x28], UR6 ;  /* 0x00002806083f75b2 */ /* 0x0000220008000100 */
[----:B------:R-:W-:Y:S01]  /*02a0*/  NOP ;  /* 0x0000000000007918 */ /* 0x000fe20000000000 */
.L_x_2:
[----:B------:R-:W5:Y:S01]  /*02b0*/  SHFL.IDX PT, R6, R0, RZ, 0x1f ;  /* 0x00001fff00067589 */ /* 0x000f6200000e0000 */
[----:B------:R-:W-:Y:S01]  /*02c0*/  ELECT P0, URZ, PT ;  /* 0x00000000003f782f */ /* 0x000fe20003800000 */
[----:B------:R-:W-:Y:S01]  /*02d0*/  NOP ;  /* 0x0000000000007918 */ /* 0x000fe20000000000 */
[----:B------:R-:W-:Y:S01]  /*02e0*/  ELECT P1, URZ, PT ;  /* 0x00000000003f782f */ /* 0x000fe20003820000 */
[----:B------:R-:W1:Y:S01]  /*02f0*/  SHFL.IDX PT, R3, R0, RZ, 0x1f ;  /* 0x00001fff00037589 */ /* 0x000e6200000e0000 */
[----:B0-----:R-:W-:Y:S01]  /*0300*/  UMOV UR4, 0x20 ;  /* 0x0000002000047882 */ /* 0x001fe20000000000 */
[----:B------:R-:W-:Y:S01]  /*0310*/  UMOV UR11, 0x80 ;  /* 0x00000080000b7882 */ /* 0x000fe20000000000 */
[----:B------:R-:W-:Y:S01]  /*0320*/  NOP ;  /* 0x0000000000007918 */ /* 0x000fe20000000000 */
[C---:B------:R-:W-:Y:S01]  /*0330*/  VIADD R33, R8.reuse, 0xffffffff ;  /* 0xffffffff08217836 */ /* 0x040fe20000000000 */
[----:B------:R-:W0:Y:S01]  /*0340*/  SHFL.IDX PT, R5, R5, RZ, 0x1f ;  /* 0x00001fff05057589 */ /* 0x000e2200000e0000 */
[----:B------:R-:W-:Y:S01]  /*0350*/  ULDC.64 UR36, c[0x0][0x208] ;  /* 0x0000820000247ab9 */ /* 0x000fe20000000a00 */
[----:B------:R-:W-:-:S02]  /*0360*/  ISETP.NE.AND P2, PT, R8, RZ, PT ;  /* 0x000000ff0800720c */ /* 0x000fc40003f45270 */
[----:B------:R-:W-:Y:S02]  /*0370*/  ISETP.GE.U32.AND P3, PT, R33, 0x2, PT ;  /* 0x000000022100780c */ /* 0x000fe40003f66070 */
[----:B-----5:R-:W-:Y:S02]  /*0380*/  ISETP.NE.OR P0, PT, R6, RZ, !P0 ;  /* 0x000000ff0600720c */ /* 0x020fe40004705670 */
[----:B-1----:R-:W-:Y:S02]  /*0390*/  ISETP.NE.OR P1, PT, R3, RZ, !P1 ;  /* 0x000000ff0300720c */ /* 0x002fe40004f25670 */
[----:B------:R-:W-:-:S04]  /*03a0*/  SHF.R.S32.HI R3, RZ, 0x1f, R2 ;  /* 0x0000001fff037819 */ /* 0x000fc80000011402 */
[----:B------:R-:W-:-:S05]  /*03b0*/  LEA.HI R3, R3, R2, RZ, 0x2 ;  /* 0x0000000203037211 */ /* 0x000fca00078f10ff */
[----:B------:R-:W-:Y:S01]  /*03c0*/  VOTEU.ALL UP0, P0 ;  /* 0x00000000003f7886 */ /* 0x000fe20000000000 */
[----:B------:R-:W-:Y:S01]  /*03d0*/  LOP3.LUT R3, R3, 0xfffffffc, RZ, 0xc0, !PT ;  /* 0xfffffffc03037812 */ /* 0x000fe200078ec0ff */
[----:B------:R-:W-:-:S03]  /*03e0*/  VOTEU.ALL UP1, P1 ;  /* 0x00000000003f7886 */ /* 0x000fc60000820000 */
[----:B------:R-:W1:Y:S01]  /*03f0*/  @!UP0 S2UR UR7, SR_CgaCtaId ;  /* 0x00000000000789c3 */ /* 0x000e620000008800 */
[----:B------:R-:W-:Y:S01]  /*0400*/  @!UP0 UMOV UR6, 0x400 ;  /* 0x0000040000068882 */ /* 0x000fe20000000000 */
[----:B------:R-:W-:-:S04]  /*0410*/  @!UP0 UIADD3 UR4, -UR4, 0x100000, URZ ;  /* 0x0010000004048890 */ /* 0x000fc8000fffe13f */
[----:B------:R-:W-:Y:S02]  /*0420*/  @!UP0 USHF.L.U32 UR5, UR4, 0xb, URZ ;  /* 0x0000000b04058899 */ /* 0x000fe4000800063f */
[----:B------:R-:W-:Y:S01]  /*0430*/  @!UP0 USHF.L.U32 UR4, UR4, 0x1, URZ ;  /* 0x0000000104048899 */ /* 0x000fe2000800063f */
[----:B------:R-:W-:Y:S01]  /*0440*/  IMAD.IADD R0, R2, 0x1, -R3 ;  /* 0x0000000102007824 */ /* 0x000fe200078e0a03 */
[----:B------:R-:W-:Y:S01]  /*0450*/  @!UP1 UMOV UR9, 0x400 ;  /* 0x0000040000099882 */ /* 0x000fe20000000000 */
[----:B------:R-:W-:Y:S01]  /*0460*/  VOTEU.ALL UP2, P1 ;  /* 0x00000000003f7886 */ /* 0x000fe20000840000 */
[----:B------:R-:W-:Y:S01]  /*0470*/  VOTEU.ALL UP3, P1 ;  /* 0x00000000003f7886 */ /* 0x000fe20000860000 */
[----:B------:R-:W-:Y:S01]  /*0480*/  VOTEU.ALL UP4, P1 ;  /* 0x00000000003f7886 */ /* 0x000fe20000880000 */
[----:B------:R-:W5:Y:S01]  /*0490*/  @!UP1 S2UR UR10, SR_CgaCtaId ;  /* 0x00000000000a99c3 */ /* 0x000f620000008800 */
[----:B------:R-:W-:Y:S01]  /*04a0*/  VOTEU.ALL UP5, P1 ;  /* 0x00000000003f7886 */ /* 0x000fe200008a0000 */
[----:B------:R-:W-:-:S04]  /*04b0*/  SHF.R.S32.HI R3, RZ, 0x1f, R4 ;  /* 0x0000001fff037819 */ /* 0x000fc80000011404 */
[----:B------:R-:W-:-:S04]  /*04c0*/  LEA.HI R3, R3, R4, RZ, 0x7 ;  /* 0x0000000403037211 */ /* 0x000fc800078f38ff */
[----:B------:R-:W-:-:S05]  /*04d0*/  LOP3.LUT R3, R3, 0xffffff80, RZ, 0xc0, !PT ;  /* 0xffffff8003037812 */ /* 0x000fca00078ec0ff */
[----:B------:R-:W-:Y:S01]  /*04e0*/  IMAD.IADD R3, R4, 0x1, -R3 ;  /* 0x0000000104037824 */ /* 0x000fe200078e0a03 */
[----:B-1----:R-:W-:Y:S02]  /*04f0*/  @!UP0 ULEA UR8, UR7, UR6, 0x18 ;  /* 0x0000000607088291 */ /* 0x002fe4000f8ec03f */
[----:B------:R-:W-:-:S04]  /*0500*/  @!UP1 UIADD3 UR6, -UR11, 0x100000, URZ ;  /* 0x001000000b069890 */ /* 0x000fc8000fffe13f */
[----:B------:R-:W-:Y:S02]  /*0510*/  @!UP1 USHF.L.U32 UR7, UR6, 0xb, URZ ;  /* 0x0000000b06079899 */ /* 0x000fe4000800063f */
[----:B------:R-:W-:Y:S01]  /*0520*/  @!UP1 USHF.L.U32 UR6, UR6, 0x1, URZ ;  /* 0x0000000106069899 */ /* 0x000fe2000800063f */
[----:B------:R-:W-:Y:S01]  /*0530*/  VOTEU.ALL UP0, P0 ;  /* 0x00000000003f7886 */ /* 0x000fe20000000000 */
[----:B-----5:R-:W-:Y:S01]  /*0540*/  @!UP1 ULEA UR9, UR10, UR9, 0x18 ;  /* 0x000000090a099291 */ /* 0x020fe2000f8ec03f */
[----:B------:R-:W-:Y:S02]  /*0550*/  VOTEU.ALL UP1, P0 ;  /* 0x00000000003f7886 */ /* 0x000fe40000020000 */
[----:B------:R-:W-:Y:S01]  /*0560*/  ULDC.64 UR10, c[0x0][0x598] ;  /* 0x00016600000a7ab9 */ /* 0x000fe20000000a00 */
[----:B------:R-:W-:Y:S01]  /*0570*/  ISETP.NE.AND P0, PT, R0, 0x3, PT ;  /* 0x000000030000780c */ /* 0x000fe20003f05270 */
[----:B------:R-:W1:Y:S02]  /*0580*/  FENCE.VIEW.ASYNC.S ;  /* 0x00000000000073c6 */ /* 0x000e640000000000 */
[----:B-1----:R1:W2:Y:S01]  /*0590*/  @!UP0 SYNCS.EXCH.64 URZ, [UR8+0x60], UR4 ;  /* 0x00006004083f85b2 */ /* 0x0022a20008000100 */
[----:B------:R-:W-:-:S02]  /*05a0*/  ISETP.NE.U32.AND P1, PT, RZ, UR10, PT ;  /* 0x0000000aff007c0c */ /* 0x000fc4000bf25070 */
[----:B------:R-:W-:Y:S02]  /*05b0*/  ISETP.EQ.OR P0, PT, R0, RZ, !P0 ;  /* 0x000000ff0000720c */ /* 0x000fe40004702670 */
[----:B------:R-:W-:Y:S02]  /*05c0*/  ISETP.NE.AND.EX P1, PT, RZ, UR11, PT, P1 ;  /* 0x0000000bff007c0c */ /* 0x000fe4000bf25310 */
[----:B------:R-:W-:-:S04]  /*05d0*/  ISETP.EQ.AND P0, PT, R8, RZ, P0 ;  /* 0x000000ff0800720c */ /* 0x000fc80000702270 */
[----:B------:R-:W-:-:S04]  /*05e0*/  SEL R16, RZ, 0x1, !P0 ;  /* 0x00000001ff107807 */ /* 0x000fc80004000000 */
[----:B------:R-:W-:Y:S01]  /*05f0*/  SEL R16, R16, 0x2, P3 ;  /* 0x0000000210107807 */ /* 0x000fe20001800000 */
[----:B------:R1:W2:Y:S01]  /*0600*/  @!UP1 SYNCS.EXCH.64 URZ, [UR8+0x68], UR4 ;  /* 0x00006804083f95b2 */ /* 0x0002a20008000100 */
[----:B------:R-:W-:Y:S01]  /*0610*/  NOP ;  /* 0x0000000000007918 */ /* 0x000fe20000000000 */
[----:B------:R1:W2:Y:S01]  /*0620*/  @!UP2 SYNCS.EXCH.64 URZ, [UR9+0x40], UR6 ;  /* 0x00004006093fa5b2 */ /* 0x0002a20008000100 */
[----:B------:R1:W2:Y:S01]  /*0630*/  @!UP3 SYNCS.EXCH.64 URZ, [UR9+0x48], UR6 ;  /* 0x00004806093fb5b2 */ /* 0x0002a20008000100 */
[----:B------:R1:W2:Y:S01]  /*0640*/  @!UP4 SYNCS.EXCH.64 URZ, [UR9+0x50], UR6 ;  /* 0x00005006093fc5b2 */ /* 0x0002a20008000100 */
[----:B------:R1:W2:Y:S01]  /*0650*/  @!UP5 SYNCS.EXCH.64 URZ, [UR9+0x58], UR6 ;  /* 0x00005806093fd5b2 */ /* 0x0002a20008000100 */
[----:B------:R-:W-:Y:S01]  /*0660*/  NOP ;  /* 0x0000000000007918 */ /* 0x000fe20000000000 */
[----:B--234-:R-:W-:Y:S06]  /*0670*/  BAR.SYNC.DEFER_BLOCKING 0x0 ;  /* 0x0000000000007b1d */ /* 0x01cfec0000010000 */
[----:B01----:R-:W-:Y:S05]  /*0680*/  @!P1 BRA `(.L_x_3) ;  /* 0x00000000001c9947 */ /* 0x003fea0003800000 */
[----:B------:R-:W0:Y:S02]  /*0690*/  LDC.64 R6, c[0x0][0x598] ;  /* 0x00016600ff067b82 */ /* 0x000e240000000a00 */
[----:B0-----:R-:W2:Y:S02]  /*06a0*/  LDG.E.64 R6, desc[UR36][R6.64] ;  /* 0x0000002406067981 */ /* 0x001ea4000c1e1b00 */
[----:B--2---:R-:W-:-:S04]  /*06b0*/  ISETP.NE.U32.AND P0, PT, R6, RZ, PT ;  /* 0x000000ff0600720c */ /* 0x004fc80003f05070 */
[----:B------:R-:W-:-:S13]  /*06c0*/  ISETP.NE.AND.EX P0, PT, R7, RZ, PT, P0 ;  /* 0x000000ff0700720c */ /* 0x000fda0003f05300 */
[----:B------:R-:W-:Y:S05]  /*06d0*/  @!P0 BRA `(.L_x_3) ;  /* 0x0000000000088947 */ /* 0x000fea0003800000 */
[----:B------:R1:W5:Y:S01]  /*06e0*/  LD.E R153, desc[UR36][R6.64] ;  /* 0x0000002406997980 */ /* 0x000362000c101900 */
[----:B------:R-:W-:Y:S05]  /*06f0*/  BRA `(.L_x_4) ;  /* 0x0000000000247947 */ /* 0x000fea0003800000 */
.L_x_3:
[----:B------:R-:W-:Y:S02]  /*0700*/  ULDC.64 UR4, c[0x0][0x588] ;  /* 0x0001620000047ab9 */ /* 0x000fe40000000a00 */
[----:B------:R-:W-:-:S04]  /*0710*/  ISETP.NE.U32.AND P0, PT, RZ, UR4, PT ;  /* 0x00000004ff007c0c */ /* 0x000fc8000bf05070 */
[----:B------:R-:W-:-:S13]  /*0720*/  ISETP.NE.AND.EX P0, PT, RZ, UR5, PT, P0 ;  /* 0x00000005ff007c0c */ /* 0x000fda000bf05300 */
[----:B------:R-:W-:Y:S05]  /*0730*/  @!P0 BRA `(.L_x_5) ;  /* 0x00000000000c8947 */ /* 0x000fea0003800000 */
[----:B------:R-:W0:Y:S02]  /*0740*/  LDC.64 R6, c[0x0][0x588] ;  /* 0x00016200ff067b82 */ /* 0x000e240000000a00 */
[----:B0-----:R0:W5:Y:S01]  /*0750*/  LDG.E R153, desc[UR36][R6.64] ;  /* 0x0000002406997981 */ /* 0x001162000c1e1900 */
[----:B------:R-:W-:Y:S05]  /*0760*/  BRA `(.L_x_4) ;  /* 0x0000000000087947 */ /* 0x000fea0003800000 */
.L_x_5:
[----:B------:R-:W-:Y:S02]  /*0770*/  ULDC UR4, c[0x0][0x580] ;  /* 0x0001600000047ab9 */ /* 0x000fe40000000800 */
[----:B------:R-:W-:-:S07]  /*0780*/  IMAD.U32 R153, RZ, RZ, UR4 ;  /* 0x00000004ff997e24 */ /* 0x000fce000f8e00ff */
.L_x_4:
[----:B------:R-:W-:Y:S02]  /*0790*/  ULDC.64 UR4, c[0x0][0x5a0] ;  /* 0x0001680000047ab9 */ /* 0x000fe40000000a00 */
[----:B------:R-:W-:-:S04]  /*07a0*/  ISETP.NE.U32.AND P0, PT, RZ, UR4, PT ;  /* 0x00000004ff007c0c */ /* 0x000fc8000bf05070 */
[----:B------:R-:W-:-:S13]  /*07b0*/  ISETP.NE.AND.EX P0, PT, RZ, UR5, PT, P0 ;  /* 0x00000005ff007c0c */ /* 0x000fda000bf05300 */
[----:B------:R-:W-:Y:S05]  /*07c0*/  @!P0 BRA `(.L_x_6) ;  /* 0x00000000001c8947 */ /* 0x000fea0003800000 */
[----:B01----:R-:W0:Y:S02]  /*07d0*/  LDC.64 R6, c[0x0][0x5a0] ;  /* 0x00016800ff067b82 */ /* 0x003e240000000a00 */
[----:B0-----:R-:W2:Y:S02]  /*07e0*/  LDG.E.64 R6, desc[UR36][R6.64] ;  /* 0x0000002406067981 */ /* 0x001ea4000c1e1b00 */
[----:B--2---:R-:W-:-:S04]  /*07f0*/  ISETP.NE.U32.AND P0, PT, R6, RZ, PT ;  /* 0x000000ff0600720c */ /* 0x004fc80003f05070 */
[----:B------:R-:W-:-:S13]  /*0800*/  ISETP.NE.AND.EX P0, PT, R7, RZ, PT, P0 ;  /* 0x000000ff0700720c */ /* 0x000fda0003f05300 */
[----:B------:R-:W-:Y:S05]  /*0810*/  @!P0 BRA `(.L_x_6) ;  /* 0x0000000000088947 */ /* 0x000fea0003800000 */
[----:B------:R3:W5:Y:S01]  /*0820*/  LD.E R152, desc[UR36][R6.64] ;  /* 0x0000002406987980 */ /* 0x000762000c101900 */
[----:B------:R-:W-:Y:S05]  /*0830*/  BRA `(.L_x_7) ;  /* 0x0000000000247947 */ /* 0x000fea0003800000 */
.L_x_6:
[----:B------:R-:W-:Y:S02]  /*0840*/  ULDC.64 UR4, c[0x0][0x590] ;  /* 0x0001640000047ab9 */ /* 0x000fe40000000a00 */
[----:B------:R-:W-:-:S04]  /*0850*/  ISETP.NE.U32.AND P0, PT, RZ, UR4, PT ;  /* 0x00000004ff007c0c */ /* 0x000fc8000bf05070 */
[----:B------:R-:W-:-:S13]  /*0860*/  ISETP.NE.AND.EX P0, PT, RZ, UR5, PT, P0 ;  /* 0x00000005ff007c0c */ /* 0x000fda000bf05300 */
[----:B------:R-:W-:Y:S05]  /*0870*/  @!P0 BRA `(.L_x_8) ;  /* 0x00000000000c8947 */ /* 0x000fea0003800000 */
[----:B01----:R-:W0:Y:S02]  /*0880*/  LDC.64 R6, c[0x0][0x590] ;  /* 0x00016400ff067b82 */ /* 0x003e240000000a00 */
[----:B0-----:R2:W5:Y:S01]  /*0890*/  LDG.E R152, desc[UR36][R6.64] ;  /* 0x0000002406987981 */ /* 0x001562000c1e1900 */
[----:B------:R-:W-:Y:S05]  /*08a0*/  BRA `(.L_x_7) ;  /* 0x0000000000087947 */ /* 0x000fea0003800000 */
.L_x_8:
[----:B------:R-:W-:Y:S02]  /*08b0*/  ULDC UR4, c[0x0][0x584] ;  /* 0x0001610000047ab9 */ /* 0x000fe40000000800 */
[----:B------:R-:W-:-:S07]  /*08c0*/  IMAD.U32 R152, RZ, RZ, UR4 ;  /* 0x00000004ff987e24 */ /* 0x000fce000f8e00ff */
.L_x_7:
[----:B------:R-:W4:Y:S01]  /*08d0*/  LDC R2, c[0x0][0x65c] ;  /* 0x00019700ff027b82 */ /* 0x000f220000000800 */
[----:B------:R-:W4:Y:S01]  /*08e0*/  S2R R14, SR_CTAID.Y ;  /* 0x00000000000e7919 */ /* 0x000f220000002600 */
[----:B------:R-:W-:Y:S01]  /*08f0*/  ULDC UR6, c[0x0][0x28c] ;  /* 0x0000a30000067ab9 */ /* 0x000fe20000000800 */
[----:B------:R-:W-:Y:S01]  /*0900*/  ISETP.NE.AND P0, PT, R8, 0x2, PT ;  /* 0x000000020800780c */ /* 0x000fe20003f05270 */
[----:B------:R-:W-:Y:S01]  /*0910*/  UIADD3 UR6, UR6, 0x3f, URZ ;  /* 0x0000003f06067890 */ /* 0x000fe2000fffe03f */
[----:B0123--:R-:W0:Y:S01]  /*0920*/  S2R R6, SR_CTAID.X ;  /* 0x0000000000067919 */ /* 0x00fe220000002500 */
[----:B------:R-:W-:Y:S01]  /*0930*/  IMAD.MOV.U32 R7, RZ, RZ, RZ ;  /* 0x000000ffff077224 */ /* 0x000fe200078e00ff */
[----:B------:R-:W-:Y:S01]  /*0940*/  UMOV UR38, URZ ;  /* 0x0000003f00267c82 */ /* 0x000fe20008000000 */
[----:B------:R-:W-:Y:S01]  /*0950*/  USHF.R.S32.HI UR7, URZ, 0x1f, UR6 ;  /* 0x0000001f3f077899 */ /* 0x000fe20008011406 */
[----:B------:R-:W-:Y:S01]  /*0960*/  UMOV UR39, URZ ;  /* 0x0000003f00277c82 */ /* 0x000fe20008000000 */
[----:B------:R-:W-:-:S02]  /*0970*/  ULDC.64 UR8, c[0x0][0x650] ;  /* 0x0001940000087ab9 */ /* 0x000fc40000000a00 */
[----:B------:R-:W-:-:S04]  /*0980*/  ULEA.HI UR7, UR7, UR6, URZ, 0x6 ;  /* 0x0000000607077291 */ /* 0x000fc8000f8f303f */
[----:B------:R-:W-:Y:S01]  /*0990*/  USHF.R.S32.HI UR40, URZ, 0x6, UR7 ;  /* 0x000000063f287899 */ /* 0x000fe20008011407 */
[----:B----4-:R-:W-:-:S13]  /*09a0*/  ISETP.NE.AND P1, PT, R2, 0x1, PT ;  /* 0x000000010200780c */ /* 0x010fda0003f25270 */
[----:B------:R-:W0:Y:S01]  /*09b0*/  @P1 LDC R19, c[0x0][0x10] ;  /* 0x00000400ff131b82 */ /* 0x000e220000000800 */
[----:B------:R-:W-:Y:S02]  /*09c0*/  @P1 IMAD.MOV.U32 R8, RZ, RZ, R14 ;  /* 0x000000ffff081224 */ /* 0x000fe400078e000e */
[----:B------:R-:W-:Y:S02]  /*09d0*/  @P1 IMAD.MOV.U32 R9, RZ, RZ, RZ ;  /* 0x000000ffff091224 */ /* 0x000fe400078e00ff */
[----:B------:R-:W-:-:S03]  /*09e0*/  @P1 IMAD.MOV.U32 R17, RZ, RZ, RZ ;  /* 0x000000ffff111224 */ /* 0x000fc600078e00ff */
[----:B------:R-:W1:Y:S01]  /*09f0*/  @!P1 LDC R11, c[0x0][0xc] ;  /* 0x00000300ff0b9b82 */ /* 0x000e620000000800 */
[----:B------:R-:W-:Y:S01]  /*0a00*/  ULDC UR4, c[0x0][0xc] ;  /* 0x0000030000047ab9 */ /* 0x000fe20000000800 */
[----:B------:R-:W-:Y:S02]  /*0a10*/  ULDC UR5, c[0x0][0x10] ;  /* 0x0000040000057ab9 */ /* 0x000fe40000000800 */
[----:B------:R-:W-:-:S04]  /*0a20*/  UIMAD.WIDE.U32 UR4, UR4, UR5, URZ ;  /* 0x00000005040472a5 */ /* 0x000fc8000f8e003f */
[----:B------:R-:W2:Y:S01]  /*0a30*/  LDC R2, c[0x0][0x14] ;  /* 0x00000500ff027b82 */ /* 0x000ea20000000800 */
[----:B0-----:R-:W-:-:S04]  /*0a40*/  @P1 IMAD.WIDE.U32 R18, R6, R19, R8 ;  /* 0x0000001306121225 */ /* 0x001fc800078e0008 */
[----:B------:R-:W-:Y:S02]  /*0a50*/  @P1 IMAD.IADD R17, R19, 0x1, R17 ;  /* 0x0000000113111824 */ /* 0x000fe400078e0211 */
[----:B-1----:R-:W-:-:S04]  /*0a60*/  @!P1 IMAD.WIDE.U32 R8, R11, R14, R6 ;  /* 0x0000000e0b089225 */ /* 0x002fc800078e0006 */
[----:B------:R-:W-:Y:S02]  /*0a70*/  @!P1 IMAD.MOV.U32 R18, RZ, RZ, R8 ;  /* 0x000000ffff129224 */ /* 0x000fe400078e0008 */
[----:B------:R-:W-:Y:S02]  /*0a80*/  @!P1 IMAD.MOV.U32 R17, RZ, RZ, R9 ;  /* 0x000000ffff119224 */ /* 0x000fe400078e0009 */
[----:B--2---:R-:W-:-:S04]  /*0a90*/  IMAD.WIDE.U32 R12, R2, UR4, RZ ;  /* 0x00000004020c7c25 */ /* 0x004fc8000f8e00ff */
[----:B------:R-:W-:Y:S01]  /*0aa0*/  IMAD R23, R2, UR5, RZ ;  /* 0x0000000502177c24 */ /* 0x000fe2000f8e02ff */
[----:B------:R0:W-:Y:S03]  /*0ab0*/  STL.64 [R1], R12 ;  /* 0x0000000c01007387 */ /* 0x0001e60000100a00 */
[----:B------:R-:W-:Y:S01]  /*0ac0*/  IMAD.IADD R23, R13, 0x1, R23 ;  /* 0x000000010d177824 */ /* 0x000fe200078e0217 */
[----:B------:R-:W-:Y:S06]  /*0ad0*/  @P0 BRA `(.L_x_9) ;  /* 0x0000000000200947 */ /* 0x000fec0003800000 */
[----:B------:R-:W-:Y:S01]  /*0ae0*/  UISETP.GE.U32.AND UP0, UPT, UR40, 0x3, UPT ;  /* 0x000000032800788c */ /* 0x000fe2000bf06070 */
[----:B------:R-:W-:Y:S01]  /*0af0*/  IADD3 R18, P0, R18, R12, RZ ;  /* 0x0000000c12127210 */ /* 0x000fe20007f1e0ff */
[----:B------:R-:W-:Y:S01]  /*0b00*/  UIMAD.WIDE.U32 UR4, UR40, -0x55555555, URZ ;  /* 0xaaaaaaab280478a5 */ /* 0x000fe2000f8e003f */
[----:B------:R-:W-:-:S03]  /*0b10*/  UMOV UR39, URZ ;  /* 0x0000003f00277c82 */ /* 0x000fc60008000000 */
[----:B------:R-:W-:Y:S01]  /*0b20*/  USHF.R.U32.HI UR4, URZ, 0x1, UR5 ;  /* 0x000000013f047899 */ /* 0x000fe20008011605 */
[----:B------:R-:W-:-:S03]  /*0b30*/  IMAD.X R17, R23, 0x1, R17, P0 ;  /* 0x0000000117117824 */ /* 0x000fc600000e0611 */
[----:B------:R-:W-:Y:S02]  /*0b40*/  UIMAD UR38, UR4, -0x3, UR40 ;  /* 0xfffffffd042678a4 */ /* 0x000fe4000f8e0228 */
[----:B------:R-:W-:-:S12]  /*0b50*/  @UP0 ULOP3.LUT UR39, UR4, 0x1, URZ, 0xc0, !UPT ;  /* 0x0000000104270892 */ /* 0x000fd8000f8ec03f */
.L_x_9:
[----:B------:R-:W-:Y:S01]  /*0b60*/  ISETP.GE.U32.AND P0, PT, R18, UR8, PT ;  /* 0x0000000812007c0c */ /* 0x000fe2000bf06070 */
[----:B------:R-:W-:Y:S01]  /*0b70*/  IMAD.MOV.U32 R19, RZ, RZ, -0x1 ;  /* 0xffffffffff137424 */ /* 0x000fe200078e00ff */
[----:B------:R-:W-:Y:S01]  /*0b80*/  PRMT R8, RZ, 0x7610, R8 ;  /* 0x00007610ff087816 */ /* 0x000fe20000000008 */
[----:B------:R-:W-:Y:S01]  /*0b90*/  IMAD.MOV.U32 R22, RZ, RZ, -0x1 ;  /* 0xffffffffff167424 */ /* 0x000fe200078e00ff */
[----:B------:R-:W-:Y:S01]  /*0ba0*/  ISETP.GE.U32.AND.EX P0, PT, R17, UR9, PT, P0 ;  /* 0x0000000911007c0c */ /* 0x000fe2000bf06100 */
[----:B------:R-:W-:-:S12]  /*0bb0*/  IMAD.MOV.U32 R2, RZ, RZ, -0x1 ;  /* 0xffffffffff027424 */ /* 0x000fd800078e00ff */
[----:B------:R-:W-:Y:S05]  /*0bc0*/  @P0 BRA `(.L_x_10) ;  /* 0x00000004005c0947 */ /* 0x000fea0003800000 */
[----:B------:R-:W1:Y:S01]  /*0bd0*/  LDC.64 R20, c[0x0][0x628] ;  /* 0x00018a00ff147b82 */ /* 0x000e620000000a00 */
[----:B------:R-:W-:Y:S02]  /*0be0*/  IMAD.MOV.U32 R8, RZ, RZ, R18 ;  /* 0x000000ffff087224 */ /* 0x000fe400078e0012 */
[----:B------:R-:W-:-:S05]  /*0bf0*/  IMAD.MOV.U32 R9, RZ, RZ, R17 ;  /* 0x000000ffff097224 */ /* 0x000fca00078e0011 */
[----:B------:R-:W2:Y:S08]  /*0c00*/  LDC R2, c[0x0][0x630] ;  /* 0x00018c00ff027b82 */ /* 0x000eb00000000800 */
[----:B------:R-:W3:Y:S01]  /*0c10*/  LDC.64 R24, c[0x0][0x620] ;  /* 0x00018800ff187b82 */ /* 0x000ee20000000a00 */
[----:B-1----:R-:W-:-:S04]  /*0c20*/  ISETP.NE.U32.AND P0, PT, R20, RZ, PT ;  /* 0x000000ff1400720c */ /* 0x002fc80003f05070 */
[----:B------:R-:W-:-:S13]  /*0c30*/  ISETP.NE.AND.EX P0, PT, R21, RZ, PT, P0 ;  /* 0x000000ff1500720c */ /* 0x000fda0003f05300 */
[----:B--23--:R-:W-:Y:S05]  /*0c40*/  @!P0 BRA `(.L_x_11) ;  /* 0x0000000000288947 */ /* 0x00cfea0003800000 */
[----:B0-----:R-:W0:Y:S02]  /*0c50*/  LDC R13, c[0x0][0x634] ;  /* 0x00018d00ff0d7b82 */ /* 0x001e240000000800 */
[----:B0-----:R-:W-:-:S05]  /*0c60*/  IADD3 R13, P0, R18, R13, RZ ;  /* 0x0000000d120d7210 */ /* 0x001fca0007f1e0ff */
[----:B------:R-:W-:-:S04]  /*0c70*/  IMAD.X R15, RZ, RZ, R17, P0 ;  /* 0x000000ffff0f7224 */ /* 0x000fc800000e0611 */
[----:B------:R-:W-:-:S04]  /*0c80*/  IMAD.WIDE.U32 R8, R15, R20, RZ ;  /* 0x000000140f087225 */ /* 0x000fc800078e00ff */
[----:B------:R-:W-:-:S04]  /*0c90*/  IMAD.WIDE.U32 R10, P0, R13, R21, R8 ;  /* 0x000000150d0a7225 */ /* 0x000fc80007800008 */
[----:B------:R-:W-:-:S04]  /*0ca0*/  IMAD.WIDE.U32 R8, R13, R20, RZ ;  /* 0x000000140d087225 */ /* 0x000fc800078e00ff */
[----:B------:R-:W-:Y:S01]  /*0cb0*/  IMAD.X R13, RZ, RZ, RZ, P0 ;  /* 0x000000ffff0d7224 */ /* 0x000fe200000e06ff */
[----:B------:R-:W-:Y:S01]  /*0cc0*/  IADD3 RZ, P0, R9, R10, RZ ;  /* 0x0000000a09ff7210 */ /* 0x000fe20007f1e0ff */
[----:B------:R-:W-:-:S04]  /*0cd0*/  IMAD.MOV.U32 R12, RZ, RZ, R11 ;  /* 0x000000ffff0c7224 */ /* 0x000fc800078e000b */
[----:B------:R-:W-:-:S08]  /*0ce0*/  IMAD.WIDE.U32.X R8, R15, R21, R12, P0 ;  /* 0x000000150f087225 */ /* 0x000fd000000e040c */
.L_x_11:
[-CC-:B------:R-:W-:Y:S01]  /*0cf0*/  SHF.R.U64 R31, R8, R2.reuse, R9.reuse ;  /* 0x00000002081f7219 */ /* 0x180fe20000001209 */
[----:B0-----:R-:W0:Y:S01]  /*0d00*/  LDC R12, c[0x0][0x618] ;  /* 0x00018600ff0c7b82 */ /* 0x001e220000000800 */
[----:B------:R-:W-:Y:S01]  /*0d10*/  SHF.R.U32.HI R7, RZ, R2, R9 ;  /* 0x00000002ff077219 */ /* 0x000fe20000011609 */
[----:B------:R-:W-:Y:S01]  /*0d20*/  ULDC UR4, c[0x0][0x150] ;  /* 0x0000540000047ab9 */ /* 0x000fe20000000800 */
[----:B------:R-:W-:Y:S01]  /*0d30*/  IADD3 R11, P0, RZ, -R31, RZ ;  /* 0x8000001fff0b7210 */ /* 0x000fe20007f1e0ff */
[----:B------:R-:W-:Y:S01]  /*0d40*/  IMAD.MOV.U32 R19, RZ, RZ, R17 ;  /* 0x000000ffff137224 */ /* 0x000fe200078e0011 */
[----:B------:R-:W-:-:S03]  /*0d50*/  I2FP.F32.U32 R2, R6 ;  /* 0x0000000600027245 */ /* 0x000fc60000201000 */
[----:B------:R-:W1:Y:S01]  /*0d60*/  LDC.64 R26, c[0x0][0x640] ;  /* 0x00019000ff1a7b82 */ /* 0x000e620000000a00 */
[----:B------:R-:W-:Y:S02]  /*0d70*/  IMAD.X R13, RZ, RZ, ~R7, P0 ;  /* 0x000000ffff0d7224 */ /* 0x000fe400000e0e07 */
[----:B------:R-:W-:Y:S01]  /*0d80*/  FMUL R2, R2, UR4 ;  /* 0x0000000402027c20 */ /* 0x000fe20008400000 */
[----:B------:R-:W-:Y:S01]  /*0d90*/  IMAD.WIDE.U32 R8, R11, R24, R18 ;  /* 0x000000180b087225 */ /* 0x000fe200078e0012 */
[----:B------:R-:W-:-:S03]  /*0da0*/  ULDC UR4, c[0x0][0x154] ;  /* 0x0000550000047ab9 */ /* 0x000fc60000000800 */
[----:B------:R-:W-:Y:S01]  /*0db0*/  IMAD R10, R13, R24, RZ ;  /* 0x000000180d0a7224 */ /* 0x000fe200078e02ff */
[----:B------:R-:W2:Y:S01]  /*0dc0*/  LDC R7, c[0x0][0x144] ;  /* 0x00005100ff077b82 */ /* 0x000ea20000000800 */
[----:B------:R-:W3:Y:S02]  /*0dd0*/  F2I.U32.TRUNC.NTZ R2, R2 ;  /* 0x0000000200027305 */ /* 0x000ee4000020f000 */
[----:B------:R-:W-:-:S04]  /*0de0*/  IMAD R11, R11, R25, R10 ;  /* 0x000000190b0b7224 */ /* 0x000fc800078e020a */
[----:B------:R-:W-:Y:S01]  /*0df0*/  IMAD.IADD R9, R9, 0x1, R11 ;  /* 0x0000000109097824 */ /* 0x000fe200078e020b */
[----:B------:R-:W4:Y:S01]  /*0e00*/  LDC R22, c[0x0][0x608] ;  /* 0x00018200ff167b82 */ /* 0x000f220000000800 */
[----:B------:R-:W-:-:S03]  /*0e10*/  IMAD.MOV.U32 R11, RZ, RZ, -0x1 ;  /* 0xffffffffff0b7424 */ /* 0x000fc600078e00ff */
[--C-:B0-----:R-:W-:Y:S02]  /*0e20*/  SHF.R.U64 R20, R8, R12, R9.reuse ;  /* 0x0000000c08147219 */ /* 0x101fe40000001209 */
[----:B------:R-:W-:Y:S02]  /*0e30*/  I2FP.F32.U32 R8, R14 ;  /* 0x0000000e00087245 */ /* 0x000fe40000201000 */
[----:B------:R-:W0:Y:S01]  /*0e40*/  LDC R24, c[0x0][0x658] ;  /* 0x00019600ff187b82 */ /* 0x000e220000000800 */
[----:B-1----:R-:W-:Y:S01]  /*0e50*/  ISETP.NE.U32.AND P0, PT, R26, RZ, PT ;  /* 0x000000ff1a00720c */ /* 0x002fe20003f05070 */
[----:B---3--:R-:W-:Y:S02]  /*0e60*/  IMAD.MOV R10, RZ, RZ, -R2 ;  /* 0x000000ffff0a7224 */ /* 0x008fe400078e0a02 */
[----:B------:R-:W-:Y:S01]  /*0e70*/  FMUL R8, R8, UR4 ;  /* 0x0000000408087c20 */ /* 0x000fe20008400000 */
[----:B------:R-:W-:Y:S02]  /*0e80*/  SHF.R.U32.HI R9, RZ, R12, R9 ;  /* 0x0000000cff097219 */ /* 0x000fe40000011609 */
[----:B------:R-:W-:Y:S01]  /*0e90*/  ISETP.NE.AND.EX P0, PT, R27, RZ, PT, P0 ;  /* 0x000000ff1b00720c */ /* 0x000fe20003f05300 */
[----:B------:R1:W3:Y:S01]  /*0ea0*/  F2I.U32.TRUNC.NTZ R15, R8 ;  /* 0x00000008000f7305 */ /* 0x0002e2000020f000 */
[----:B------:R-:W1:Y:S01]  /*0eb0*/  LDC R19, c[0x0][0x148] ;  /* 0x00005200ff137b82 */ /* 0x000e620000000800 */
[----:B--2---:R-:W-:-:S07]  /*0ec0*/  IMAD R2, R7, R10, R6 ;  /* 0x0000000a07027224 */ /* 0x004fce00078e0206 */
[----:B------:R-:W2:Y:S01]  /*0ed0*/  LDC R25, c[0x0][0x600] ;  /* 0x00018000ff197b82 */ /* 0x000ea20000000800 */
[-CC-:B----4-:R-:W-:Y:S02]  /*0ee0*/  SHF.R.U64 R32, R20, R22.reuse, R9.reuse ;  /* 0x0000001614207219 */ /* 0x190fe40000001209 */
[----:B------:R-:W-:Y:S01]  /*0ef0*/  SHF.R.U32.HI R7, RZ, R22, R9 ;  /* 0x00000016ff077219 */ /* 0x000fe20000011609 */
[----:B------:R-:W-:-:S04]  /*0f00*/  IMAD.MOV.U32 R9, RZ, RZ, 0x1 ;  /* 0x00000001ff097424 */ /* 0x000fc800078e00ff */
[----:B------:R-:W4:Y:S01]  /*0f10*/  LDC R28, c[0x0][0x648] ;  /* 0x00019200ff1c7b82 */ /* 0x000f220000000800 */
[-C--:B0-----:R-:W-:Y:S02]  /*0f20*/  SHF.L.U32 R6, R11, R24.reuse, RZ ;  /* 0x000000180b067219 */ /* 0x081fe400000006ff */
[--C-:B------:R-:W-:Y:S02]  /*0f30*/  SHF.R.U64 R22, R32, R24, R7.reuse ;  /* 0x0000001820167219 */ /* 0x100fe40000001207 */
[----:B------:R-:W-:Y:S02]  /*0f40*/  LOP3.LUT R13, RZ, R6, RZ, 0x33, !PT ;  /* 0x00000006ff0d7212 */ /* 0x000fe400078e33ff */
[-C--:B------:R-:W-:Y:S01]  /*0f50*/  SHF.R.U32.HI R7, RZ, R24.reuse, R7 ;  /* 0x00000018ff077219 */ /* 0x080fe20000011607 */
[----:B------:R-:W0:Y:S01]  /*0f60*/  LDC R29, c[0x0][0x638] ;  /* 0x00018e00ff1d7b82 */ /* 0x000e220000000800 */
[----:B------:R-:W-:Y:S01]  /*0f70*/  SHF.L.U32 R12, R9, R24, RZ ;  /* 0x00000018090c7219 */ /* 0x000fe200000006ff */
[----:B------:R-:W-:-:S06]  /*0f80*/  IMAD.MOV.U32 R6, RZ, RZ, R22 ;  /* 0x000000ffff067224 */ /* 0x000fcc00078e0016 */
[----:B------:R-:W0:Y:S01]  /*0f90*/  LDC R30, c[0x0][0x610] ;  /* 0x00018400ff1e7b82 */ /* 0x000e220000000800 */
[----:B-1-3--:R-:W-:Y:S05]  /*0fa0*/  @!P0 BRA `(.L_x_12) ;  /* 0x0000000000288947 */ /* 0x00afea0003800000 */
[----:B------:R-:W1:Y:S02]  /*0fb0*/  LDC R11, c[0x0][0x64c] ;  /* 0x00019300ff0b7b82 */ /* 0x000e640000000800 */
[----:B-1----:R-:W-:-:S05]  /*0fc0*/  IADD3 R11, P0, R22, R11, RZ ;  /* 0x0000000b160b7210 */ /* 0x002fca0007f1e0ff */
        /* <DEDUP_REMOVED lines=8> */
.L_x_12:
[----:B----4-:R-:W-:Y:S01]  /*1050*/  SHF.R.U64 R6, R6, R28, R7 ;  /* 0x0000001c06067219 */ /* 0x010fe20000001207 */
[----:B--2---:R-:W-:Y:S01]  /*1060*/  VIADD R7, R25, 0xffffffff ;  /* 0xffffffff19077836 */ /* 0x004fe20000000000 */
[----:B------:R-:W-:Y:S01]  /*1070*/  LOP3.LUT R13, R32, R13, RZ, 0xc0, !PT ;  /* 0x0000000d200d7212 */ /* 0x000fe200078ec0ff */
[----:B------:R-:W-:Y:S02]  /*1080*/  IMAD.MOV R15, RZ, RZ, -R15 ;  /* 0x000000ffff0f7224 */ /* 0x000fe400078e0a0f */
[----:B------:R-:W-:Y:S01]  /*1090*/  IMAD.MOV R8, RZ, RZ, -R6 ;  /* 0x000000ffff087224 */ /* 0x000fe200078e0a06 */
[----:B------:R-:W-:Y:S01]  /*10a0*/  LOP3.LUT R7, R20, R7, RZ, 0xc0, !PT ;  /* 0x0000000714077212 */ /* 0x000fe200078ec0ff */
[----:B------:R-:W-:Y:S02]  /*10b0*/  IMAD R13, R12, R6, R13 ;  /* 0x000000060c0d7224 */ /* 0x000fe400078e020d */
[----:B------:R-:W-:Y:S02]  /*10c0*/  @P1 IMAD R2, R19, R15, R14 ;  /* 0x0000000f13021224 */ /* 0x000fe400078e020e */
[----:B0-----:R-:W-:-:S02]  /*10d0*/  IMAD R6, R8, R29, R22 ;  /* 0x0000001d08067224 */ /* 0x001fc400078e0216 */
[----:B------:R-:W-:Y:S02]  /*10e0*/  IMAD R2, R13, R30, R2 ;  /* 0x0000001e0d027224 */ /* 0x000fe400078e0202 */
[----:B------:R-:W-:Y:S02]  /*10f0*/  IMAD R19, R6, R25, R7 ;  /* 0x0000001906137224 */ /* 0x000fe400078e0207 */
[----:B------:R-:W-:-:S03]  /*1100*/  IMAD.MOV.U32 R8, RZ, RZ, 0x1 ;  /* 0x00000001ff087424 */ /* 0x000fc600078e00ff */
[----:B------:R-:W-:Y:S02]  /*1110*/  SEL R22, R19, R2, !P1 ;  /* 0x0000000213167207 */ /* 0x000fe40004800000 */
[----:B------:R-:W-:Y:S01]  /*1120*/  SEL R19, R2, R19, !P1 ;  /* 0x0000001302137207 */ /* 0x000fe20004800000 */
[----:B------:R-:W-:-:S07]  /*1130*/  IMAD.MOV.U32 R2, RZ, RZ, R31 ;  /* 0x000000ffff027224 */ /* 0x000fce00078e001f */
.L_x_10:
[----:B------:R-:W-:Y:S05]  /*1140*/  @!P2 BRA `(.L_x_13) ;  /* 0x000000900084a947 */ /* 0x000fea0003800000 */
[----:B------:R-:W-:-:S13]  /*1150*/  ISETP.GT.U32.AND P0, PT, R33, 0x1, PT ;  /* 0x000000012100780c */ /* 0x000fda0003f04070 */
[----:B------:R-:W-:Y:S05]  /*1160*/  @P0 EXIT ;  /* 0x000000000000094d */ /* 0x000fea0003800000 */
.L_x_14:
[----:B------:R-:W-:-:S08]  /*1170*/  NOP ;  /* 0x0000000000007918 */ /* 0x000fd00000000000 */
[----:B------:R-:W1:Y:S02]  /*1180*/  USETMAXREG.TRY_ALLOC.CTAPOOL UP0, 0xe8 ;  /* 0x000000e8000079c8 */ /* 0x000e640008000600 */
[----:B-1----:R-:W-:-:S13]  /*1190*/  PLOP3.LUT P0, PT, PT, PT, UP0, 0x80, 0x0 ;  /* 0x000000000000781c */ /* 0x002fda0003f0f008 */
[----:B------:R-:W-:Y:S05]  /*11a0*/  @!P0 BRA `(.L_x_14) ;  /* 0xfffffffc00f08947 */ /* 0x000fea000383ffff */
[----:B------:R-:W-:-:S13]  /*11b0*/  LOP3.LUT P0, RZ, R8, 0xff, RZ, 0xc0, !PT ;  /* 0x000000ff08ff7812 */ /* 0x000fda000780c0ff */
[----:B------:R-:W-:Y:S05]  /*11c0*/  @!P0 EXIT ;  /* 0x000000000000894d */ /* 0x000fea0003800000 */
[----:B------:R-:W1:Y:S01]  /*11d0*/  S2UR UR4, SR_CgaCtaId ;  /* 0x00000000000479c3 */ /* 0x000e620000008800 */
[----:B------:R-:W-:Y:S01]  /*11e0*/  VIADD R6, R5, 0xffffffff ;  /* 0xffffffff05067836 */ /* 0x000fe20000000000 */
[----:B------:R-:W-:Y:S01]  /*11f0*/  SHF.R.S32.HI R0, RZ, 0x1f, R3 ;  /* 0x0000001fff007819 */ /* 0x000fe20000011403 */
[----:B------:R-:W-:Y:S01]  /*1200*/  UMOV UR41, 0x400 ;  /* 0x0000040000297882 */ /* 0x000fe20000000000 */
[----:B------:R-:W-:Y:S01]  /*1210*/  UISETP.LT.AND UP0, UPT, UR40, 0x1, UPT ;  /* 0x000000012800788c */ /* 0x000fe2000bf01270 */
[----:B------:R-:W-:Y:S01]  /*1220*/  LOP3.LUT R172, R16, 0x1, RZ, 0xfc, !PT ;  /* 0x0000000110ac7812 */ /* 0x000fe200078efcff */
[----:B------:R-:W-:Y:S01]  /*1230*/  USHF.L.U32 UR44, UR40, 0x1, URZ ;  /* 0x00000001282c7899 */ /* 0x000fe2000800063f */
[----:B------:R-:W-:Y:S01]  /*1240*/  R2UR UR42, R6 ;  /* 0x00000000062a72ca */ /* 0x000fe200000e0000 */
[----:B------:R-:W-:Y:S01]  /*1250*/  USEL UR43, UR40, 0x1, UP0 ;  /* 0x00000001282b7887 */ /* 0x000fe20008000000 */
[CC--:B------:R-:W-:Y:S02]  /*1260*/  LEA.HI R4, R0.reuse, R3.reuse, RZ, 0x2 ;  /* 0x0000000300047211 */ /* 0x0c0fe400078f10ff */
[----:B------:R-:W-:Y:S01]  /*1270*/  LEA.HI R0, R0, R3, RZ, 0x5 ;  /* 0x0000000300007211 */ /* 0x000fe200078f28ff */
[----:B------:R-:W-:Y:S01]  /*1280*/  UIADD3 UR43, -UR43, UR40, URZ ;  /* 0x000000282b2b7290 */ /* 0x000fe2000fffe13f */
[----:B------:R-:W-:-:S02]  /*1290*/  SHF.R.S32.HI R154, RZ, 0x2, R4 ;  /* 0x00000002ff9a7819 */ /* 0x000fc40000011404 */
[----:B------:R-:W-:Y:S02]  /*12a0*/  SHF.R.S32.HI R5, RZ, 0x1f, R4 ;  /* 0x0000001fff057819 */ /* 0x000fe40000011404 */
[----:B------:R-:W-:Y:S02]  /*12b0*/  LOP3.LUT R156, R4, 0xfffffffc, RZ, 0xc0, !PT ;  /* 0xfffffffc049c7812 */ /* 0x000fe400078ec0ff */
[----:B------:R-:W-:Y:S01]  /*12c0*/  LEA.HI R5, R5, R154, RZ, 0x3 ;  /* 0x0000009a05057211 */ /* 0x000fe200078f18ff */
[----:B------:R-:W-:Y:S01]  /*12d0*/  USHF.L.U32 UR42, UR42, 0x3, URZ ;  /* 0x000000032a2a7899 */ /* 0x000fe2000800063f */
[----:B------:R-:W-:Y:S01]  /*12e0*/  ISETP.NE.AND P0, PT, R6, RZ, PT ;  /* 0x000000ff0600720c */ /* 0x000fe20003f05270 */
[----:B------:R-:W-:Y:S01]  /*12f0*/  IMAD.IADD R156, R3, 0x1, -R156 ;  /* 0x00000001039c7824 */ /* 0x000fe200078e0a9c */
[----:B------:R-:W-:Y:S01]  /*1300*/  LOP3.LUT R5, R5, 0xfffffff8, RZ, 0xc0, !PT ;  /* 0xfffffff805057812 */ /* 0x000fe200078ec0ff */
[----:B-1----:R-:W-:Y:S01]  /*1310*/  ULEA UR41, UR4, UR41, 0x18 ;  /* 0x0000002904297291 */ /* 0x002fe2000f8ec03f */
[----:B------:R-:W-:Y:S01]  /*1320*/  SEL R173, RZ, 0x1, P0 ;  /* 0x00000001ffad7807 */ /* 0x000fe20000000000 */
[----:B------:R-:W-:Y:S01]  /*1330*/  IMAD.U32 R158, RZ, RZ, UR42 ;  /* 0x0000002aff9e7e24 */ /* 0x000fe2000f8e00ff */
[----:B------:R-:W-:Y:S01]  /*1340*/  ULDC UR4, c[0x0][0x284] ;  /* 0x0000a10000047ab9 */ /* 0x000fe20000000800 */
[----:B------:R-:W-:Y:S01]  /*1350*/  IMAD.IADD R154, R154, 0x1, -R5 ;  /* 0x000000019a9a7824 */ /* 0x000fe200078e0a05 */
[----:B------:R-:W-:Y:S01]  /*1360*/  UIADD3 UR45, UR41, 0x40, URZ ;  /* 0x00000040292d7890 */ /* 0x000fe2000fffe03f */
[----:B------:R-:W-:-:S02]  /*1370*/  SHF.R.S32.HI R5, RZ, 0x5, R0 ;  /* 0x00000005ff057819 */ /* 0x000fc40000011400 */
[C---:B------:R-:W-:Y:S02]  /*1380*/  LOP3.LUT R160, R158.reuse, 0x8, RZ, 0xc0, !PT ;  /* 0x000000089ea07812 */ /* 0x040fe400078ec0ff */
[--C-:B------:R-:W-:Y:S01]  /*1390*/  SHF.R.S32.HI R155, RZ, 0x1f, R154.reuse ;  /* 0x0000001fff9b7819 */ /* 0x100fe2000001149a */
[C-C-:B------:R-:W-:Y:S01]  /*13a0*/  IMAD R161, R5.reuse, -0x10, -R154.reuse ;  /* 0xfffffff005a17824 */ /* 0x140fe200078e0a9a */
[----:B------:R-:W-:Y:S01]  /*13b0*/  LOP3.LUT R158, R158, 0x8, RZ, 0xc, !PT ;  /* 0x000000089e9e7812 */ /* 0x000fe200078e0cff */
[----:B------:R-:W-:Y:S01]  /*13c0*/  IMAD.U32 R157, RZ, RZ, UR45 ;  /* 0x0000002dff9d7e24 */ /* 0x000fe2000f8e00ff */
[----:B------:R-:W-:Y:S01]  /*13d0*/  LOP3.LUT R160, R160, 0x18, RZ, 0x3c, !PT ;  /* 0x00000018a0a07812 */ /* 0x000fe200078e3cff */
[----:B------:R-:W-:-:S04]  /*13e0*/  IMAD.WIDE R154, R5, 0x10, R154 ;  /* 0x00000010059a7825 */ /* 0x000fc800078e029a */
[----:B------:R-:W-:Y:S02]  /*13f0*/  VIADD R159, R157, UR42 ;  /* 0x0000002a9d9f7c36 */ /* 0x000fe40008000000 */
[----:B------:R-:W-:-:S07]  /*1400*/  VIADD R161, R161, UR4 ;  /* 0x00000004a1a17c36 */ /* 0x000fce0008000000 */
.L_x_290:
[----:B------:R-:W-:Y:S01]  /*1410*/  SHF.L.U32 R0, R173, 0x1f, RZ ;  /* 0x0000001fad007819 */ /* 0x000fe200000006ff */
[----:B------:R-:W-:Y:S02]  /*1420*/  ULDC UR4, c[0x0][0x28c] ;  /* 0x0000a30000047ab9 */ /* 0x000fe40000000800 */
[----:B------:R-:W-:Y:S01]  /*1430*/  ISETP.LT.AND P1, PT, RZ, UR4, PT ;  /* 0x00000004ff007c0c */ /* 0x000fe2000bf21270 */
[----:B------:R-:W1:Y:S02]  /*1440*/  SYNCS.PHASECHK.TRANS64.TRYWAIT P0, [R157+UR42], R0 ;  /* 0x000000009d0075a7 */ /* 0x000e64000800016a */
[----:B-1-34-:R-:W-:Y:S10]  /*1450*/  @!P0 BRA `(.L_x_15) ;  /* 0x0000009c00948947 */ /* 0x01aff40003800000 */
.L_x_311:
[----:B------:R-:W-:Y:S05]  /*1460*/  @P1 BRA `(.L_x_16) ;  /* 0x0000000000401947 */ /* 0x000fea0003800000 */
[----:B-1----:R-:W-:Y:S01]  /*1470*/  MOV R0, 0x0 ;  /* 0x0000000000007802 */ /* 0x002fe20000000f00 */
[----:B------:R-:W-:Y:S01]  /*1480*/  ULDC.64 UR4, c[0x4][0x68] ;  /* 0x01001a0000047ab9 */ /* 0x000fe20000000a00 */
[----:B------:R-:W-:Y:S01]  /*1490*/  ULDC.64 UR6, c[0x4][0x8] ;  /* 0x0100020000067ab9 */ /* 0x000fe20000000a00 */
[----:B------:R-:W-:Y:S01]  /*14a0*/  IMAD.U32 R4, RZ, RZ, UR4 ;  /* 0x00000004ff047e24 */ /* 0x000fe2000f8e00ff */
[----:B------:R1:W2:Y:S01]  /*14b0*/  LDC.64 R14, c[0x4][R0] ;  /* 0x01000000000e7b82 */ /* 0x0002a20000000a00 */
[----:B------:R-:W-:Y:S01]  /*14c0*/  IMAD.U32 R5, RZ, RZ, UR5 ;  /* 0x00000005ff057e24 */ /* 0x000fe2000f8e00ff */
[----:B------:R-:W-:Y:S01]  /*14d0*/  ULDC.64 UR4, c[0x4][0x70] ;  /* 0x01001c0000047ab9 */ /* 0x000fe20000000a00 */
[----:B------:R-:W-:Y:S02]  /*14e0*/  IMAD.U32 R10, RZ, RZ, UR6 ;  /* 0x00000006ff0a7e24 */ /* 0x000fe4000f8e00ff */
[----:B------:R-:W-:Y:S02]  /*14f0*/  IMAD.U32 R6, RZ, RZ, UR4 ;  /* 0x00000004ff067e24 */ /* 0x000fe4000f8e00ff */
[----:B------:R-:W-:-:S02]  /*1500*/  IMAD.U32 R7, RZ, RZ, UR5 ;  /* 0x00000005ff077e24 */ /* 0x000fc4000f8e00ff */
[----:B------:R-:W-:Y:S02]  /*1510*/  IMAD.U32 R11, RZ, RZ, UR7 ;  /* 0x00000007ff0b7e24 */ /* 0x000fe4000f8e00ff */
[----:B------:R-:W-:Y:S02]  /*1520*/  IMAD.MOV.U32 R8, RZ, RZ, 0x1e1 ;  /* 0x000001e1ff087424 */ /* 0x000fe400078e00ff */
[----:B0-----:R-:W-:Y:S02]  /*1530*/  IMAD.MOV.U32 R12, RZ, RZ, 0x1 ;  /* 0x00000001ff0c7424 */ /* 0x001fe400078e00ff */
[----:B-1----:R-:W-:-:S07]  /*1540*/  IMAD.MOV.U32 R13, RZ, RZ, RZ ;  /* 0x000000ffff0d7224 */ /* 0x002fce00078e00ff */
[----:B------:R-:W-:-:S07]  /*1550*/  LEPC R20, `(.L_x_16) ;  /* 0x000000001014794e */ /* 0x000fce0000000000 */
[----:B--2--5:R-:W-:Y:S05]  /*1560*/  CALL.ABS.NOINC R14 ;  /* 0x000000000e007343 */ /* 0x024fea0003c00000 */
.L_x_16:
[----:B------:R-:W-:-:S13]  /*1570*/  ISETP.NE.AND P0, PT, R172, 0x3, PT ;  /* 0x00000003ac00780c */ /* 0x000fda0003f05270 */
[----:B------:R-:W-:Y:S05]  /*1580*/  @!P0 BRA `(.L_x_17) ;  /* 0x0000000000048947 */ /* 0x000fea0003800000 */
[----:B------:R-:W-:Y:S01]  /*1590*/  BPT.TRAP 0x1 ;  /* 0x000000040000795c */ /* 0x000fe20000300000 */
.L_x_17:
[----:B------:R-:W-:Y:S02]  /*15a0*/  IMAD.U32 R3, RZ, RZ, UR38 ;  /* 0x00000026ff037e24 */ /* 0x000fe4000f8e00ff */
[----:B-1----:R-:W-:-:S03]  /*15b0*/  IMAD.U32 R0, RZ, RZ, UR39 ;  /* 0x00000027ff007e24 */ /* 0x002fc6000f8e00ff */
[----:B------:R-:W-:Y:S02]  /*15c0*/  LEA R3, R3, UR41, 0x3 ;  /* 0x0000002903037c11 */ /* 0x000fe4000f8e18ff */
[----:B------:R-:W-:-:S04]  /*15d0*/  SHF.L.U32 R0, R0, 0x1f, RZ ;  /* 0x0000001f00007819 */ /* 0x000fc800000006ff */
[----:B------:R1:W2:Y:S01]  /*15e0*/  SYNCS.PHASECHK.TRANS64.TRYWAIT P1, [R3+URZ], R0 ;  /* 0x00000000030075a7 */ /* 0x0002a2000802017f */
[----:B------:R-:W-:Y:S05]  /*15f0*/  @!P0 BRA `(.L_x_18) ;  /* 0x0000000000048947 */ /* 0x000fea0003800000 */
[----:B------:R-:W-:Y:S01]  /*1600*/  BPT.TRAP 0x1 ;  /* 0x000000040000795c */ /* 0x000fe20000300000 */
.L_x_18:
[----:B------:R-:W-:-:S05]  /*1610*/  IMAD.U32 R4, RZ, RZ, UR43 ;  /* 0x0000002bff047e24 */ /* 0x000fca000f8e00ff */
[----:B------:R-:W-:Y:S01]  /*1620*/  ISETP.GE.AND P2, PT, R4, 0x1, PT ;  /* 0x000000010400780c */ /* 0x000fe20003f46270 */
[----:B--2---:R-:W-:-:S12]  /*1630*/  @P1 BRA `(.L_x_19) ;  /* 0x0000000000081947 */ /* 0x004fd80003800000 */
[----:B------:R-:W2:Y:S02]  /*1640*/  SYNCS.PHASECHK.TRANS64.TRYWAIT P1, [R3+URZ], R0 ;  /* 0x00000000030075a7 */ /* 0x000ea4000802017f */
[----:B--2---:R-:W-:Y:S05]  /*1650*/  @!P1 BRA `(.L_x_20) ;  /* 0x0000009c00289947 */ /* 0x004fea0003800000 */
.L_x_19:
[----:B------:R-:W-:Y:S05]  /*1660*/  WARPSYNC.ALL ;  /* 0x0000000000007948 */ /* 0x000fea0003800000 */
[----:B------:R-:W-:Y:S01]  /*1670*/  UIADD3 UR4, UR41, 0x100, URZ ;  /* 0x0000010029047890 */ /* 0x000fe2000fffe03f */
[----:B------:R-:W-:Y:S01]  /*1680*/  WARPGROUP.ARRIVE ;  /* 0x00000000000079c5 */ /* 0x000fe20000000000 */
[----:B------:R-:W-:Y:S02]  /*1690*/  UIADD3 UR5, UR41, 0x6100, URZ ;  /* 0x0000610029057890 */ /* 0x000fe4000fffe03f */
[----:B------:R-:W-:Y:S02]  /*16a0*/  USHF.R.U32.HI UR4, URZ, 0x4, UR4 ;  /* 0x000000043f047899 */ /* 0x000fe40008011604 */
[----:B------:R-:W-:-:S02]  /*16b0*/  USHF.R.U32.HI UR5, URZ, 0x4, UR5 ;  /* 0x000000043f057899 */ /* 0x000fc40008011605 */
[----:B------:R-:W-:Y:S02]  /*16c0*/  ULOP3.LUT UR4, UR4, 0x3fff, URZ, 0xc0, !UPT ;  /* 0x00003fff04047892 */ /* 0x000fe4000f8ec03f */
[----:B------:R-:W-:Y:S02]  /*16d0*/  ULOP3.LUT UR5, UR5, 0x3fff, URZ, 0xc0, !UPT ;  /* 0x00003fff05057892 */ /* 0x000fe4000f8ec03f */
[----:B------:R-:W-:Y:S02]  /*16e0*/  ULOP3.LUT UR8, UR4, 0x10000, URZ, 0xfc, !UPT ;  /* 0x0001000004087892 */ /* 0x000fe4000f8efc3f */
[----:B------:R-:W-:Y:S02]  /*16f0*/  ULOP3.LUT UR9, UR5, 0x10000, URZ, 0xfc, !UPT ;  /* 0x0001000005097892 */ /* 0x000fe4000f8efc3f */
[----:B------:R-:W-:Y:S02]  /*1700*/  ULEA UR10, UR38, UR8, 0x9 ;  /* 0x00000008260a7291 */ /* 0x000fe4000f8e483f */
[----:B------:R-:W-:Y:S01]  /*1710*/  ULEA UR11, UR38, UR9, 0xb ;  /* 0x00000009260b7291 */ /* 0x000fe2000f8e583f */
[----:B------:R-:W-:Y:S01]  /*1720*/  UMOV UR5, 0x40000040 ;  /* 0x4000004000057882 */ /* 0x000fe20000000000 */
[----:B------:R-:W-:-:S03]  /*1730*/  UMOV UR7, 0x40000040 ;  /* 0x4000004000077882 */ /* 0x000fc60000000000 */
[----:B------:R-:W-:Y:S02]  /*1740*/  UMOV UR4, UR10 ;  /* 0x0000000a00047c82 */ /* 0x000fe40008000000 */
[----:B------:R-:W-:Y:S02]  /*1750*/  UMOV UR6, UR11 ;  /* 0x0000000b00067c82 */ /* 0x000fe40008000000 */
[----:B------:R-:W-:Y:S01]  /*1760*/  HGMMA.64x256x16.F32.BF16 R24, gdesc[UR4], RZ, !UPT, gsb0 ;  /* 0x03e00000041879f0 */ /* 0x000fe2000c0018ff */
[----:B------:R-:W-:Y:S02]  /*1770*/  UIADD3 UR4, UR10, 0x2, URZ ;  /* 0x000000020a047890 */ /* 0x000fe4000fffe03f */
[----:B------:R-:W-:Y:S01]  /*1780*/  UIADD3 UR6, UR11, 0x2, URZ ;  /* 0x000000020b067890 */ /* 0x000fe2000fffe03f */
[----:B------:R-:W-:Y:S01]  /*1790*/  UMOV UR5, 0x40000040 ;  /* 0x4000004000057882 */ /* 0x000fe20000000000 */
[----:B------:R-:W-:Y:S01]  /*17a0*/  UMOV UR7, 0x40000040 ;  /* 0x4000004000077882 */ /* 0x000fe20000000000 */
[----:B------:R-:W-:-:S02]  /*17b0*/  WARPGROUP.DEPBAR.LE gsb0, 0x0 ;  /* 0x00008000000079c5 */ /* 0x000fc40000010000 */
[----:B------:R-:W-:-:S15]  /*17c0*/  WARPGROUP.ARRIVE ;  /* 0x00000000000079c5 */ /* 0x000fde0000000000 */
[----:B------:R-:W-:-:S05]  /*17d0*/  NOP ;  /* 0x0000000000007918 */ /* 0x000fca0000000000 */
[----:B------:R-:W-:Y:S01]  /*17e0*/  HGMMA.64x256x16.F32.BF16 R24, gdesc[UR4], R24, gsb0 ;  /* 0x03e00000041879f0 */ /* 0x000fe20008001818 */
[----:B------:R-:W-:Y:S02]  /*17f0*/  UIADD3 UR4, UR10, 0x4, URZ ;  /* 0x000000040a047890 */ /* 0x000fe4000fffe03f */
[----:B------:R-:W-:Y:S01]  /*1800*/  UIADD3 UR6, UR11, 0x4, URZ ;  /* 0x000000040b067890 */ /* 0x000fe2000fffe03f */
[----:B------:R-:W-:Y:S01]  /*1810*/  UMOV UR5, 0x40000040 ;  /* 0x4000004000057882 */ /* 0x000fe20000000000 */
[----:B------:R-:W-:Y:S01]  /*1820*/  UMOV UR7, 0x40000040 ;  /* 0x4000004000077882 */ /* 0x000fe20000000000 */
[----:B------:R-:W-:Y:S02]  /*1830*/  WARPGROUP.DEPBAR.LE gsb0, 0x0 ;  /* 0x00008000000079c5 */ /* 0x000fe40000010000 */
        /* <DEDUP_REMOVED lines=10> */
[----:B------:R-:W-:Y:S03]  /*18e0*/  HGMMA.64x256x16.F32.BF16 R24, gdesc[UR4], R24, gsb0 ;  /* 0x03e00000041879f0 */ /* 0x000fe60008001818 */
[----:B------:R-:W-:Y:S02]  /*18f0*/  WARPGROUP.DEPBAR.LE gsb0, 0x0 ;  /* 0x00008000000079c5 */ /* 0x000fe40000010000 */
[----:B------:R-:W-:Y:S05]  /*1900*/  @!P2 BRA `(.L_x_21) ;  /* 0x00000004001ca947 */ /* 0x000fea0003800000 */
[----:B------:R-:W-:Y:S01]  /*1910*/  UIADD3 UR4, UR38, 0x1, URZ ;  /* 0x0000000126047890 */ /* 0x000fe2000fffe03f */
[----:B-12---:R-:W-:Y:S01]  /*1920*/  IMAD.U32 R0, RZ, RZ, UR43 ;  /* 0x0000002bff007e24 */ /* 0x006fe2000f8e00ff */
[----:B------:R-:W-:Y:S02]  /*1930*/  UMOV UR11, UR38 ;  /* 0x00000026000b7c82 */ /* 0x000fe40008000000 */
[----:B------:R-:W-:-:S04]  /*1940*/  UISETP.NE.AND UP0, UPT, UR4, 0x3, UPT ;  /* 0x000000030400788c */ /* 0x000fc8000bf05270 */
[----:B------:R-:W-:Y:S02]  /*1950*/  USEL UR5, URZ, 0x1, UP0 ;  /* 0x000000013f057887 */ /* 0x000fe40008000000 */
[----:B------:R-:W-:Y:S02]  /*1960*/  USEL UR10, UR4, URZ, UP0 ;  /* 0x0000003f040a7287 */ /* 0x000fe40008000000 */
[----:B------:R-:W-:-:S06]  /*1970*/  ULOP3.LUT UR5, UR39, UR5, URZ, 0x3c, !UPT ;  /* 0x0000000527057292 */ /* 0x000fcc000f8e3c3f */
[----:B------:R-:W-:-:S07]  /*1980*/  IMAD.U32 R5, RZ, RZ, UR5 ;  /* 0x00000005ff057e24 */ /* 0x000fce000f8e00ff */
.L_x_28:
[----:B-12---:R-:W-:Y:S05]  /*1990*/  @!P0 BRA `(.L_x_22) ;  /* 0x0000000000048947 */ /* 0x006fea0003800000 */
[----:B------:R-:W-:Y:S01]  /*19a0*/  BPT.TRAP 0x1 ;  /* 0x000000040000795c */ /* 0x000fe20000300000 */
.L_x_22:
[----:B------:R-:W-:Y:S01]  /*19b0*/  ULEA UR4, UR10, UR41, 0x3 ;  /* 0x000000290a047291 */ /* 0x000fe2000f8e183f */
[----:B------:R-:W-:-:S08]  /*19c0*/  SHF.L.U32 R3, R5, 0x1f, RZ ;  /* 0x0000001f05037819 */ /* 0x000fd000000006ff */
[----:B------:R1:W2:Y:S01]  /*19d0*/  SYNCS.PHASECHK.TRANS64.TRYWAIT P1, [UR4], R3 ;  /* 0x00000003ff0075a7 */ /* 0x0002a20008020144 */
[----:B------:R-:W-:Y:S05]  /*19e0*/  @!P0 BRA `(.L_x_23) ;  /* 0x0000000000048947 */ /* 0x000fea0003800000 */
[----:B------:R-:W-:Y:S01]  /*19f0*/  BPT.TRAP 0x1 ;  /* 0x000000040000795c */ /* 0x000fe20000300000 */
.L_x_23:
[----:B--2---:R-:W-:Y:S05]  /*1a00*/  @P1 BRA `(.L_x_24) ;  /* 0x0000000000081947 */ /* 0x004fea0003800000 */
[----:B------:R-:W2:Y:S02]  /*1a10*/  SYNCS.PHASECHK.TRANS64.TRYWAIT P1, [UR4], R3 ;  /* 0x00000003ff0075a7 */ /* 0x000ea40008020144 */
[----:B--2---:R-:W-:Y:S05]  /*1a20*/  @!P1 BRA `(.L_x_25) ;  /* 0x0000009800489947 */ /* 0x004fea0003800000 */
.L_x_24:
[----:B------:R-:W-:Y:S01]  /*1a30*/  ULEA UR12, UR10, UR8, 0x9 ;  /* 0x000000080a0c7291 */ /* 0x000fe2000f8e483f */
[----:B------:R-:W-:Y:S01]  /*1a40*/  WARPGROUP.ARRIVE ;  /* 0x00000000000079c5 */ /* 0x000fe20000000000 */
[----:B------:R-:W-:Y:S01]  /*1a50*/  ULEA UR13, UR10, UR9, 0xb ;  /* 0x000000090a0d7291 */ /* 0x000fe2000f8e583f */
[----:B------:R-:W-:Y:S01]  /*1a60*/  UMOV UR5, 0x40000040 ;  /* 0x4000004000057882 */ /* 0x000fe20000000000 */
[----:B------:R-:W-:-:S03]  /*1a70*/  UMOV UR7, 0x40000040 ;  /* 0x4000004000077882 */ /* 0x000fc60000000000 */
[----:B------:R-:W-:Y:S02]  /*1a80*/  UMOV UR4, UR12 ;  /* 0x0000000c00047c82 */ /* 0x000fe40008000000 */
[----:B------:R-:W-:Y:S02]  /*1a90*/  UMOV UR6, UR13 ;  /* 0x0000000d00067c82 */ /* 0x000fe40008000000 */
[----:B------:R-:W-:Y:S01]  /*1aa0*/  HGMMA.64x256x16.F32.BF16 R24, gdesc[UR4], R24, gsb0 ;  /* 0x03e00000041879f0 */ /* 0x000fe20008001818 */
        /* <DEDUP_REMOVED lines=26> */
[----:B------:R-:W-:Y:S01]  /*1c50*/  BPT.TRAP 0x1 ;  /* 0x000000040000795c */ /* 0x000fe20000300000 */
.L_x_26:
[----:B------:R-:W-:Y:S01]  /*1c60*/  ULEA UR4, UR11, UR41, 0x3 ;  /* 0x000000290b047291 */ /* 0x000fe2000f8e183f */
[----:B------:R-:W-:-:S03]  /*1c70*/  ISETP.GT.U32.AND P1, PT, R16, 0x1, PT ;  /* 0x000000011000780c */ /* 0x000fc60003f24070 */
[----:B------:R-:W-:-:S04]  /*1c80*/  UIADD3 UR4, UR4, 0x18, URZ ;  /* 0x0000001804047890 */ /* 0x000fc8000fffe03f */
[----:B------:R-:W-:-:S09]  /*1c90*/  UPRMT UR4, URZ, 0x654, UR4 ;  /* 0x000006543f047896 */ /* 0x000fd20008000004 */
[----:B------:R-:W-:Y:S01]  /*1ca0*/  SYNCS.ARRIVE.TRANS64.RED.A1T0 RZ, [UR4], RZ ;  /* 0x000000ffffff79a7 */ /* 0x000fe20008100404 */
[----:B------:R-:W-:Y:S05]  /*1cb0*/  @P1 BRA `(.L_x_27) ;  /* 0x0000000000041947 */ /* 0x000fea0003800000 */
[----:B------:R-:W-:Y:S01]  /*1cc0*/  BPT.TRAP 0x1 ;  /* 0x000000040000795c */ /* 0x000fe20000300000 */
.L_x_27:
[----:B------:R-:W-:Y:S01]  /*1cd0*/  UIADD3 UR10, UR10, 0x1, URZ ;  /* 0x000000010a0a7890 */ /* 0x000fe2000fffe03f */
[C---:B------:R-:W-:Y:S01]  /*1ce0*/  ISETP.GT.AND P1, PT, R0.reuse, 0x1, PT ;  /* 0x000000010000780c */ /* 0x040fe20003f24270 */
[----:B------:R-:W-:Y:S01]  /*1cf0*/  UIADD3 UR11, UR11, 0x1, URZ ;  /* 0x000000010b0b7890 */ /* 0x000fe2000fffe03f */
[----:B------:R-:W-:Y:S01]  /*1d00*/  VIADD R0, R0, 0xffffffff ;  /* 0xffffffff00007836 */ /* 0x000fe20000000000 */
[----:B------:R-:W-:Y:S02]  /*1d10*/  UISETP.NE.AND UP0, UPT, UR10, 0x3, UPT ;  /* 0x000000030a00788c */ /* 0x000fe4000bf05270 */
[----:B------:R-:W-:Y:S02]  /*1d20*/  UISETP.NE.AND UP1, UPT, UR11, 0x3, UPT ;  /* 0x000000030b00788c */ /* 0x000fe4000bf25270 */
[----:B------:R-:W-:Y:S02]  /*1d30*/  USEL UR4, URZ, 0x1, UP0 ;  /* 0x000000013f047887 */ /* 0x000fe40008000000 */
[----:B------:R-:W-:-:S02]  /*1d40*/  USEL UR10, UR10, URZ, UP0 ;  /* 0x0000003f0a0a7287 */ /* 0x000fc40008000000 */
[----:B------:R-:W-:Y:S02]  /*1d50*/  USEL UR11, UR11, URZ, UP1 ;  /* 0x0000003f0b0b7287 */ /* 0x000fe40008800000 */
[----:B------:R-:W-:Y:S01]  /*1d60*/  LOP3.LUT R5, R5, UR4, RZ, 0x3c, !PT ;  /* 0x0000000405057c12 */ /* 0x000fe2000f8e3cff */
[----:B------:R-:W-:Y:S09]  /*1d70*/  @P1 BRA `(.L_x_28) ;  /* 0xfffffffc00041947 */ /* 0x000ff2000383ffff */
.L_x_21:
[----:B-12---:R-:W1:Y:S01]  /*1d80*/  LDC R0, c[0x0][0x28c] ;  /* 0x0000a300ff007b82 */ /* 0x006e620000000800 */
[----:B------:R2:W-:Y:S01]  /*1d90*/  SYNCS.ARRIVE.TRANS64.A1T0 RZ, [R158+UR45], RZ ;  /* 0x000000ff9eff79a7 */ /* 0x0005e2000810002d */
[----:B-1----:R-:W-:-:S13]  /*1da0*/  ISETP.GE.AND P1, PT, R0, 0x1, PT ;  /* 0x000000010000780c */ /* 0x002fda0003f26270 */
[----:B--2---:R-:W-:Y:S05]  /*1db0*/  @!P1 BRA `(.L_x_29) ;  /* 0x0000000000349947 */ /* 0x004fea0003800000 */
[----:B------:R-:W-:Y:S05]  /*1dc0*/  @!P0 BRA `(.L_x_30) ;  /* 0x0000000000048947 */ /* 0x000fea0003800000 */
[----:B------:R-:W-:Y:S01]  /*1dd0*/  BPT.TRAP 0x1 ;  /* 0x000000040000795c */ /* 0x000fe20000300000 */
.L_x_30:
[----:B------:R-:W-:Y:S01]  /*1de0*/  UIADD3 UR6, UR43, UR38, URZ ;  /* 0x000000262b067290 */ /* 0x000fe2000fffe03f */
[----:B------:R-:W-:-:S03]  /*1df0*/  ISETP.GT.U32.AND P0, PT, R16, 0x1, PT ;  /* 0x000000011000780c */ /* 0x000fc60003f04070 */
[----:B------:R-:W-:-:S04]  /*1e00*/  UIMAD.WIDE.U32 UR4, UR6, -0x55555555, URZ ;  /* 0xaaaaaaab060478a5 */ /* 0x000fc8000f8e003f */
[----:B------:R-:W-:-:S04]  /*1e10*/  USHF.R.U32.HI UR4, URZ, 0x1, UR5 ;  /* 0x000000013f047899 */ /* 0x000fc80008011605 */
[----:B------:R-:W-:-:S04]  /*1e20*/  UIMAD UR6, UR4, -0x3, UR6 ;  /* 0xfffffffd040678a4 */ /* 0x000fc8000f8e0206 */
[----:B------:R-:W-:-:S04]  /*1e30*/  ULEA UR6, UR6, UR41, 0x3 ;  /* 0x0000002906067291 */ /* 0x000fc8000f8e183f */
[----:B------:R-:W-:-:S04]  /*1e40*/  UIADD3 UR6, UR6, 0x18, URZ ;  /* 0x0000001806067890 */ /* 0x000fc8000fffe03f */
[----:B------:R-:W-:-:S09]  /*1e50*/  UPRMT UR6, URZ, 0x654, UR6 ;  /* 0x000006543f067896 */ /* 0x000fd20008000006 */
[----:B------:R-:W-:Y:S01]  /*1e60*/  SYNCS.ARRIVE.TRANS64.RED.A1T0 RZ, [UR6], RZ ;  /* 0x000000ffffff79a7 */ /* 0x000fe20008100406 */
[----:B------:R-:W-:Y:S05]  /*1e70*/  @P0 BRA `(.L_x_29) ;  /* 0x0000000000040947 */ /* 0x000fea0003800000 */
[----:B------:R-:W-:Y:S01]  /*1e80*/  BPT.TRAP 0x1 ;  /* 0x000000040000795c */ /* 0x000fe20000300000 */
.L_x_29:
[----:B------:R-:W-:Y:S01]  /*1e90*/  SHF.L.U32 R0, R173, 0x1f, RZ ;  /* 0x0000001fad007819 */ /* 0x000fe200000006ff */
[----:B------:R-:W-:Y:S01]  /*1ea0*/  UIADD3 UR38, UR44, UR38, URZ ;  /* 0x000000262c267290 */ /* 0x000fe2000fffe03f */
[----:B------:R-:W1:Y:S01]  /*1eb0*/  LDC R15, c[0x0][0x288] ;  /* 0x0000a200ff0f7b82 */ /* 0x000e620000000800 */
[----:B------:R-:W-:Y:S01]  /*1ec0*/  UISETP.GE.U32.AND UP1, UPT, UR44, 0x3, UPT ;  /* 0x000000032c00788c */ /* 0x000fe2000bf26070 */
[----:B------:R-:W-:Y:S01]  /*1ed0*/  IMAD.SHL.U32 R8, R156, 0x2, RZ ;  /* 0x000000029c087824 */ /* 0x000fe200078e00ff */
[----:B------:R-:W-:Y:S02]  /*1ee0*/  UISETP.GT.U32.AND UP0, UPT, UR38, 0x2, UPT ;  /* 0x000000022600788c */ /* 0x000fe4000bf04070 */
[----:B------:R-:W-:Y:S02]  /*1ef0*/  UIMAD.WIDE.U32 UR4, UR38, -0x55555555, URZ ;  /* 0xaaaaaaab260478a5 */ /* 0x000fe4000f8e003f */
[----:B------:R-:W-:Y:S01]  /*1f00*/  UISETP.LT.U32.AND UP0, UPT, UR44, 0x3, UP0 ;  /* 0x000000032c00788c */ /* 0x000fe20008701070 */
[----:B------:R-:W2:Y:S01]  /*1f10*/  SYNCS.PHASECHK.TRANS64.TRYWAIT P0, [R157+UR42+0x10], R0 ;  /* 0x000010009d0075a7 */ /* 0x000ea2000800016a */
[----:B------:R-:W-:Y:S01]  /*1f20*/  USHF.R.U32.HI UR4, URZ, 0x1, UR5 ;  /* 0x000000013f047899 */ /* 0x000fe20008011605 */
[----:B------:R-:W-:Y:S01]  /*1f30*/  SHF.R.S32.HI R9, RZ, 0x1f, R8 ;  /* 0x0000001fff097819 */ /* 0x000fe20000011408 */
[----:B------:R-:W-:-:S02]  /*1f40*/  USEL UR6, URZ, 0x1, !UP0 ;  /* 0x000000013f067887 */ /* 0x000fc4000c000000 */
[----:B------:R-:W-:Y:S02]  /*1f50*/  UIMAD UR38, UR4, -0x3, UR38 ;  /* 0xfffffffd042678a4 */ /* 0x000fe4000f8e0226 */
[----:B------:R-:W-:-:S04]  /*1f60*/  ULOP3.LUT UR39, UR39, UR6, URZ, 0x3c, !UPT ;  /* 0x0000000627277292 */ /* 0x000fc8000f8e3c3f */
[----:B------:R-:W-:Y:S01]  /*1f70*/  @UP1 ULOP3.LUT UR39, UR39, 0x1, UR4, 0x78, !UPT ;  /* 0x0000000127271892 */ /* 0x000fe2000f8e7804 */
[----:B-12---:R-:W-:Y:S11]  /*1f80*/  @!P0 BRA `(.L_x_31) ;  /* 0x0000009400088947 */ /* 0x006ff60003800000 */
.L_x_312:
[----:B------:R-:W-:Y:S01]  /*1f90*/  IMAD.SHL.U32 R14, R19, 0x40, RZ ;  /* 0x00000040130e7824 */ /* 0x000fe200078e00ff */
[----:B------:R-:W-:Y:S01]  /*1fa0*/  ULDC UR6, c[0x0][0x284] ;  /* 0x0000a10000067ab9 */ /* 0x000fe20000000800 */
[----:B0-----:R-:W-:Y:S01]  /*1fb0*/  IMAD.SHL.U32 R12, R22, 0x100, RZ ;  /* 0x00000100160c7824 */ /* 0x001fe200078e00ff */
[----:B------:R-:W-:Y:S01]  /*1fc0*/  SHF.R.S32.HI R165, RZ, 0x1f, R2 ;  /* 0x0000001fffa57819 */ /* 0x000fe20000011402 */
[----:B------:R-:W-:Y:S01]  /*1fd0*/  ULDC.64 UR4, c[0x0][0x5d0] ;  /* 0x0001740000047ab9 */ /* 0x000fe20000000a00 */
[----:B------:R-:W-:Y:S01]  /*1fe0*/  ISETP.GE.AND P0, PT, R14, UR6, PT ;  /* 0x000000060e007c0c */ /* 0x000fe2000bf06270 */
[----:B------:R-:W-:Y:S01]  /*1ff0*/  IMAD.WIDE.U32 R4, R2, UR4, R8 ;  /* 0x0000000402047c25 */ /* 0x000fe2000f8e0008 */
[----:B------:R-:W-:Y:S02]  /*2000*/  SHF.R.S32.HI R13, RZ, 0x1f, R12 ;  /* 0x0000001fff0d7819 */ /* 0x000fe4000001140c */
[C---:B------:R-:W-:Y:S01]  /*2010*/  ISETP.GE.OR P0, PT, R12.reuse, R15, P0 ;  /* 0x0000000f0c00720c */ /* 0x040fe20000706670 */
[----:B------:R-:W-:Y:S01]  /*2020*/  IMAD R3, R165, UR4, RZ ;  /* 0x00000004a5037c24 */ /* 0x000fe2000f8e02ff */
[----:B------:R-:W-:-:S03]  /*2030*/  IADD3 R6, P1, R12, R4, RZ ;  /* 0x000000040c067210 */ /* 0x000fc60007f3e0ff */
[----:B------:R-:W-:-:S05]  /*2040*/  IMAD R3, R2, UR5, R3 ;  /* 0x0000000502037c24 */ /* 0x000fca000f8e0203 */
[----:B------:R-:W-:-:S03]  /*2050*/  IADD3.X R7, R13, R5, R3, P1, !PT ;  /* 0x000000050d077210 */ /* 0x000fc60000ffe403 */
[----:B------:R-:W-:Y:S05]  /*2060*/  @P0 BRA `(.L_x_32) ;  /* 0x0000007c000c0947 */ /* 0x000fea0003800000 */
[----:B------:R-:W0:Y:S01]  /*2070*/  LDC.64 R10, c[0x0][0x5c8] ;  /* 0x00017200ff0a7b82 */ /* 0x000e220000000a00 */
[----:B-----5:R-:W-:Y:S01]  /*2080*/  FSETP.NEU.AND P0, PT, R152, RZ, PT ;  /* 0x000000ff9800720b */ /* 0x020fe20003f0d000 */
[----:B------:R-:W-:Y:S01]  /*2090*/  IMAD R3, R156, -0x2, R15 ;  /* 0xfffffffe9c037824 */ /* 0x000fe200078e020f */
[----:B------:R-:W-:Y:S01]  /*20a0*/  BSSY B0, `(.L_x_32) ;  /* 0x00007bf000007945 */ /* 0x000fe20003800000 */
[----:B------:R-:W-:-:S04]  /*20b0*/  IMAD.WIDE R162, R19, 0x40, R154 ;  /* 0x0000004013a27825 */ /* 0x000fc800078e029a */
[----:B-1----:R-:W-:Y:S02]  /*20c0*/  IMAD.IADD R0, R3, 0x1, -R12 ;  /* 0x0000000103007824 */ /* 0x002fe400078e0a0c */
[----:B------:R-:W-:-:S03]  /*20d0*/  IMAD.IADD R3, R161, 0x1, -R14 ;  /* 0x00000001a1037824 */ /* 0x000fc600078e0a0e */
[----:B------:R-:W-:-:S04]  /*20e0*/  ISETP.GT.AND P2, PT, R0, RZ, PT ;  /* 0x000000ff0000720c */ /* 0x000fc80003f44270 */
[----:B------:R-:W-:Y:S01]  /*20f0*/  ISETP.GT.AND P1, PT, R3, RZ, P2 ;  /* 0x000000ff0300720c */ /* 0x000fe20001724270 */
[-C--:B0-----:R-:W-:Y:S02]  /*2100*/  IMAD R4, R163, R10.reuse, RZ ;  /* 0x0000000aa3047224 */ /* 0x081fe400078e02ff */
[----:B------:R-:W-:-:S04]  /*2110*/  IMAD.WIDE.U32 R6, R162, R10, R6 ;  /* 0x0000000aa2067225 */ /* 0x000fc800078e0006 */
[----:B------:R-:W-:-:S04]  /*2120*/  IMAD R5, R162, R11, R4 ;  /* 0x0000000ba2057224 */ /* 0x000fc800078e0204 */
[----:B------:R-:W-:Y:S01]  /*2130*/  IMAD.IADD R179, R7, 0x1, R5 ;  /* 0x0000000107b37824 */ /* 0x000fe200078e0205 */
[----:B------:R-:W-:Y:S06]  /*2140*/  @!P0 BRA `(.L_x_33) ;  /* 0x0000005400a08947 */ /* 0x000fec0003800000 */
[----:B------:R-:W0:Y:S01]  /*2150*/  LDC.64 R20, c[0x0][0x5b8] ;  /* 0x00016e00ff147b82 */ /* 0x000e220000000a00 */
[----:B------:R-:W-:-:S07]  /*2160*/  ULDC.64 UR4, c[0x0][0x5c0] ;  /* 0x0001700000047ab9 */ /* 0x000fce0000000a00 */
[----:B------:R-:W1:Y:S08]  /*2170*/  LDC.64 R166, c[0x0][0x5b0] ;  /* 0x00016c00ffa67b82 */ /* 0x000e700000000a00 */
[----:B------:R-:W2:Y:S01]  /*2180*/  LDC.64 R14, c[0x0][0x5a8] ;  /* 0x00016a00ff0e7b82 */ /* 0x000ea20000000a00 */
[-C--:B0-----:R-:W-:Y:S02]  /*2190*/  IMAD R7, R165, R20.reuse, RZ ;  /* 0x00000014a5077224 */ /* 0x081fe400078e02ff */
[----:B------:R-:W-:-:S04]  /*21a0*/  IMAD.WIDE.U32 R4, R2, R20, R8 ;  /* 0x0000001402047225 */ /* 0x000fc800078e0008 */
[----:B------:R-:W-:Y:S01]  /*21b0*/  IMAD R175, R2, R21, R7 ;  /* 0x0000001502af7224 */ /* 0x000fe200078e0207 */
[----:B------:R-:W-:Y:S01]  /*21c0*/  IADD3 R164, P0, R12, R4, RZ ;  /* 0x000000040ca47210 */ /* 0x000fe20007f1e0ff */
[----:B-1----:R-:W-:-:S03]  /*21d0*/  IMAD R4, R163, R166, RZ ;  /* 0x000000a6a3047224 */ /* 0x002fc600078e02ff */
[----:B------:R-:W-:Y:S01]  /*21e0*/  IADD3.X R165, R13, R5, R175, P0, !PT ;  /* 0x000000050da57210 */ /* 0x000fe200007fe4af */
[C---:B------:R-:W-:Y:S02]  /*21f0*/  IMAD R177, R162.reuse, R167, R4 ;  /* 0x000000a7a2b17224 */ /* 0x040fe400078e0204 */
[----:B------:R-:W-:-:S04]  /*2200*/  IMAD.WIDE.U32 R4, R162, R166, R164 ;  /* 0x000000a6a2047225 */ /* 0x000fc800078e00a4 */
[----:B------:R-:W-:Y:S01]  /*2210*/  IMAD.IADD R5, R5, 0x1, R177 ;  /* 0x0000000105057824 */ /* 0x000fe200078e02b1 */
[----:B--2---:R-:W-:-:S04]  /*2220*/  LEA R168, P0, R4, R14, 0x1 ;  /* 0x0000000e04a87211 */ /* 0x004fc800078008ff */
[----:B------:R-:W-:-:S05]  /*2230*/  LEA.HI.X R169, R4, R15, R5, 0x1, P0 ;  /* 0x0000000f04a97211 */ /* 0x000fca00000f0c05 */
[----:B------:R0:W2:Y:S01]  /*2240*/  @P1 LDG.E.LTC128B.U16 R19, desc[UR36][R168.64] ;  /* 0x00000024a8131981 */ /* 0x0000a2000c1e1520 */
[----:B------:R-:W-:Y:S01]  /*2250*/  IMAD.WIDE.U32 R4, R162, R166, R12 ;  /* 0x000000a6a2047225 */ /* 0x000fe200078e000c */
[----:B------:R-:W-:Y:S02]  /*2260*/  BSSY B1, `(.L_x_34) ;  /* 0x0000014000017945 */ /* 0x000fe40003800000 */
[----:B------:R-:W-:-:S04]  /*2270*/  IADD3 R170, P0, R8, R4, RZ ;  /* 0x0000000408aa7210 */ /* 0x000fc80007f1e0ff */
[----:B------:R-:W-:Y:S01]  /*2280*/  IADD3.X R171, R9, R177, R5, P0, !PT ;  /* 0x000000b109ab7210 */ /* 0x000fe200007fe405 */
[----:B0-----:R-:W-:Y:S01]  /*2290*/  IMAD.SHL.U32 R168, R166, 0x8, RZ ;  /* 0x00000008a6a87824 */ /* 0x001fe200078e00ff */
[----:B------:R-:W-:Y:S02]  /*22a0*/  LEA R4, P0, R6, UR4, 0x1 ;  /* 0x0000000406047c11 */ /* 0x000fe4000f8008ff */
[----:B------:R-:W-:Y:S01]  /*22b0*/  SHF.L.U64.HI R169, R166, 0x3, R167 ;  /* 0x00000003a6a97819 */ /* 0x000fe200000102a7 */
[----:B------:R-:W-:Y:S01]  /*22c0*/  IMAD.WIDE.U32 R170, R2, R20, R170 ;  /* 0x0000001402aa7225 */ /* 0x000fe200078e00aa */
[----:B------:R-:W-:Y:S02]  /*22d0*/  LEA.HI.X R5, R6, UR5, R179, 0x1, P0 ;  /* 0x0000000506057c11 */ /* 0x000fe400080f0cb3 */
[----:B------:R-:W-:Y:S02]  /*22e0*/  ISETP.GT.AND P0, PT, R0, 0x1, PT ;  /* 0x000000010000780c */ /* 0x000fe40003f04270 */
[----:B------:R-:W-:-:S02]  /*22f0*/  LEA R6, P4, R170, R14, 0x1 ;  /* 0x0000000eaa067211 */ /* 0x000fc400078808ff */
[----:B------:R-:W-:Y:S01]  /*2300*/  ISETP.GT.AND P3, PT, R3, RZ, P0 ;  /* 0x000000ff0300720c */ /* 0x000fe20000764270 */
[----:B--2---:R-:W-:-:S04]  /*2310*/  IMAD.U32 R7, R19, 0x10000, RZ ;  /* 0x0001000013077824 */ /* 0x004fc800078e00ff */
[----:B------:R-:W-:-:S04]  /*2320*/  FMUL R7, R7, R152 ;  /* 0x0000009807077220 */ /* 0x000fc80000400000 */
[----:B------:R-:W-:-:S05]  /*2330*/  FFMA R7, R24, R153, R7 ;  /* 0x0000009918077223 */ /* 0x000fca0000000007 */
[----:B------:R-:W-:Y:S01]  /*2340*/  F2FP.BF16.F32.PACK_AB R21, RZ, R7 ;  /* 0x00000007ff15723e */ /* 0x000fe200000010ff */
[----:B------:R-:W-:-:S04]  /*2350*/  IMAD.IADD R7, R175, 0x1, R171 ;  /* 0x00000001af077824 */ /* 0x000fc800078e02ab */
[----:B------:R0:W-:Y:S01]  /*2360*/  @P1 STG.E.U16 desc[UR36][R4.64], R21 ;  /* 0x0000001504001986 */ /* 0x0001e2000c101524 */
[----:B------:R-:W-:Y:S01]  /*2370*/  LEA.HI.X R7, R170, R15, R7, 0x1, P4 ;  /* 0x0000000faa077211 */ /* 0x000fe200020f0c07 */
[----:B------:R-:W-:Y:S06]  /*2380*/  @!P3 BRA `(.L_x_35) ;  /* 0x000000000004b947 */ /* 0x000fec0003800000 */
[----:B------:R1:W5:Y:S02]  /*2390*/  LDG.E.LTC128B.U16 R19, desc[UR36][R6.64+0x2] ;  /* 0x0000022406137981 */ /* 0x000364000c1e1520 */
.L_x_35:
[----:B------:R-:W-:Y:S05]  /*23a0*/  BSYNC B1 ;  /* 0x0000000000017941 */ /* 0x000fea0003800000 */
.L_x_34:
[----:B0----5:R-:W-:Y:S01]  /*23b0*/  IMAD.U32 R21, R19, 0x10000, RZ ;  /* 0x0001000013157824 */ /* 0x021fe200078e00ff */
[----:B------:R-:W-:Y:S01]  /*23c0*/  ISETP.GT.AND P2, PT, R3, 0x8, P2 ;  /* 0x000000080300780c */ /* 0x000fe20001744270 */
[----:B------:R-:W-:-:S04]  /*23d0*/  IMAD.WIDE.U32 R168, R162, R166, R168 ;  /* 0x000000a6a2a87225 */ /* 0x000fc800078e00a8 */
[----:B------:R-:W-:Y:S01]  /*23e0*/  FMUL R22, R21, R152 ;  /* 0x0000009815167220 */ /* 0x000fe20000400000 */
[----:B------:R-:W-:Y:S01]  /*23f0*/  IMAD.IADD R177, R177, 0x1, R169 ;  /* 0x00000001b1b17824 */ /* 0x000fe200078e02a9 */
[----:B------:R-:W-:Y:S02]  /*2400*/  IADD3 R21, P1, R164, R168, RZ ;  /* 0x000000a8a4157210 */ /* 0x000fe40007f3e0ff */
[----:B------:R-:W-:-:S03]  /*2410*/  FFMA R22, R25, R153, R22 ;  /* 0x0000009919167223 */ /* 0x000fc60000000016 */
[----:B------:R-:W-:Y:S01]  /*2420*/  IMAD.X R164, R177, 0x1, R165, P1 ;  /* 0x00000001b1a47824 */ /* 0x000fe200008e06a5 */
[C---:B------:R-:W-:Y:S02]  /*2430*/  LEA R24, P1, R21.reuse, R14, 0x1 ;  /* 0x0000000e15187211 */ /* 0x040fe400078208ff */
[----:B------:R-:W-:Y:S02]  /*2440*/  F2FP.BF16.F32.PACK_AB R22, RZ, R22 ;  /* 0x00000016ff16723e */ /* 0x000fe400000010ff */
[----:B------:R-:W-:Y:S02]  /*2450*/  LEA.HI.X R25, R21, R15, R164, 0x1, P1 ;  /* 0x0000000f15197211 */ /* 0x000fe400008f0ca4 */
[----:B------:R-:W-:Y:S02]  /*2460*/  PRMT R21, R22, 0x7610, R21 ;  /* 0x0000761016157816 */ /* 0x000fe40000000015 */
[----:B------:R-:W-:-:S03]  /*2470*/  PRMT R22, R19, 0x7610, R22 ;  /* 0x0000761013167816 */ /* 0x000fc60000000016 */
[----:B------:R0:W-:Y:S04]  /*2480*/  @P3 STG.E.U16 desc[UR36][R4.64+0x2], R21 ;  /* 0x0000021504003986 */ /* 0x0001e8000c101524 */
[----:B------:R-:W2:Y:S01]  /*2490*/  @P2 LDG.E.LTC128B.U16 R22, desc[UR36][R24.64] ;  /* 0x0000002418162981 */ /* 0x000ea2000c1e1520 */
[----:B------:R-:W-:Y:S01]  /*24a0*/  IADD3 R8, P1, P3, R8, R168, R12 ;  /* 0x000000a808087210 */ /* 0x000fe20007b3e00c */
[----:B------:R-:W-:Y:S01]  /*24b0*/  BSSY B1, `(.L_x_36) ;  /* 0x0000011000017945 */ /* 0x000fe20003800000 */
[C---:B------:R-:W-:Y:S02]  /*24c0*/  SHF.L.U64.HI R11, R10.reuse, 0x4, R11 ;  /* 0x000000040a0b7819 */ /* 0x040fe4000001020b */
[----:B------:R-:W-:Y:S02]  /*24d0*/  IADD3.X R9, R9, R177, R13, P1, P3 ;  /* 0x000000b109097210 */ /* 0x000fe40000fe640d */
[----:B------:R-:W-:-:S02]  /*24e0*/  LEA R10, P1, R10, R4, 0x4 ;  /* 0x000000040a0a7211 */ /* 0x000fc400078220ff */
[----:B------:R-:W-:Y:S01]  /*24f0*/  ISETP.GT.AND P0, PT, R3, 0x8, P0 ;  /* 0x000000080300780c */ /* 0x000fe20000704270 */
[----:B0-----:R-:W-:-:S04]  /*2500*/  IMAD.WIDE.U32 R20, R2, R20, R8 ;  /* 0x0000001402147225 */ /* 0x001fc800078e0008 */
[----:B------:R-:W-:Y:S01]  /*2510*/  IMAD.X R11, R11, 0x1, R5, P1 ;  /* 0x000000010b0b7824 */ /* 0x000fe200008e0605 */
[----:B------:R-:W-:Y:S01]  /*2520*/  LEA R8, P3, R20, R14, 0x1 ;  /* 0x0000000e14087211 */ /* 0x000fe200078608ff */
[----:B------:R-:W-:-:S05]  /*2530*/  IMAD.IADD R2, R175, 0x1, R21 ;  /* 0x00000001af027824 */ /* 0x000fca00078e0215 */
[----:B------:R-:W-:Y:S01]  /*2540*/  LEA.HI.X R9, R20, R15, R2, 0x1, P3 ;  /* 0x0000000f14097211 */ /* 0x000fe200018f0c02 */
[----:B--2---:R-:W-:-:S04]  /*2550*/  IMAD.U32 R19, R22, 0x10000, RZ ;  /* 0x0001000016137824 */ /* 0x004fc800078e00ff */
[----:B------:R-:W-:-:S04]  /*2560*/  FMUL R19, R19, R152 ;  /* 0x0000009813137220 */ /* 0x000fc80000400000 */
[----:B------:R-:W-:-:S05]  /*2570*/  FFMA R19, R26, R153, R19 ;  /* 0x000000991a137223 */ /* 0x000fca0000000013 */
[----:B------:R-:W-:-:S05]  /*2580*/  F2FP.BF16.F32.PACK_AB R19, RZ, R19 ;  /* 0x00000013ff13723e */ /* 0x000fca00000010ff */
[----:B------:R0:W-:Y:S01]  /*2590*/  @P2 STG.E.U16 desc[UR36][R10.64], R19 ;  /* 0x000000130a002986 */ /* 0x0001e2000c101524 */
[----:B------:R-:W-:Y:S05]  /*25a0*/  @!P0 BRA `(.L_x_37) ;  /* 0x0000000000048947 */ /* 0x000fea0003800000 */
[----:B------:R2:W5:Y:S02]  /*25b0*/  LDG.E.LTC128B.U16 R22, desc[UR36][R8.64+0x2] ;  /* 0x0000022408167981 */ /* 0x000564000c1e1520 */
.L_x_37:
[----:B------:R-:W-:Y:S05]  /*25c0*/  BSYNC B1 ;  /* 0x0000000000017941 */ /* 0x000fea0003800000 */
.L_x_36:
[----:B-----5:R-:W-:Y:S01]  /*25d0*/  IMAD.U32 R13, R22, 0x10000, RZ ;  /* 0x00010000160d7824 */ /* 0x020fe200078e00ff */
[----:B------:R-:W-:Y:S01]  /*25e0*/  ISETP.GT.AND P1, PT, R0, 0x8, PT ;  /* 0x000000080000780c */ /* 0x000fe20003f24270 */
[----:B------:R-:W-:Y:S02]  /*25f0*/  BSSY B1, `(.L_x_38) ;  /* 0x0000008000017945 */ /* 0x000fe40003800000 */
[----:B------:R-:W-:Y:S01]  /*2600*/  FMUL R2, R13, R152 ;  /* 0x000000980d027220 */ /* 0x000fe20000400000 */
[----:B------:R-:W-:-:S03]  /*2610*/  ISETP.GT.AND P2, PT, R3, RZ, P1 ;  /* 0x000000ff0300720c */ /* 0x000fc60000f44270 */
[----:B------:R-:W-:-:S05]  /*2620*/  FFMA R2, R27, R153, R2 ;  /* 0x000000991b027223 */ /* 0x000fca0000000002 */
[----:B------:R-:W-:-:S05]  /*2630*/  F2FP.BF16.F32.PACK_AB R2, RZ, R2 ;  /* 0x00000002ff02723e */ /* 0x000fca00000010ff */
[----:B------:R3:W-:Y:S01]  /*2640*/  @P0 STG.E.U16 desc[UR36][R10.64+0x2], R2 ;  /* 0x000002020a000986 */ /* 0x0007e2000c101524 */
[----:B------:R-:W-:Y:S05]  /*2650*/  @!P2 BRA `(.L_x_39) ;  /* 0x000000000004a947 */ /* 0x000fea0003800000 */
[----:B------:R4:W5:Y:S02]  /*2660*/  LDG.E.LTC128B.U16 R22, desc[UR36][R6.64+0x10] ;  /* 0x0000102406167981 */ /* 0x000964000c1e1520 */
.L_x_39:
[----:B------:R-:W-:Y:S05]  /*2670*/  BSYNC B1 ;  /* 0x0000000000017941 */ /* 0x000fea0003800000 */
.L_x_38:
        /* <DEDUP_REMOVED lines=10> */
.L_x_41:
[----:B------:R-:W-:Y:S05]  /*2720*/  BSYNC B1 ;  /* 0x0000000000017941 */ /* 0x000fea0003800000 */
.L_x_40:
[----:B0----5:R-:W-:Y:S01]  /*2730*/  IMAD.U32 R13, R22, 0x10000, RZ ;  /* 0x00010000160d7824 */ /* 0x021fe200078e00ff */
[----:B------:R-:W-:Y:S01]  /*2740*/  ISETP.GT.AND P1, PT, R3, 0x8, P1 ;  /* 0x000000080300780c */ /* 0x000fe20000f24270 */
[----:B------:R-:W-:Y:S02]  /*2750*/  BSSY B1, `(.L_x_42) ;  /* 0x0000007000017945 */ /* 0x000fe40003800000 */
[----:B---3--:R-:W-:-:S04]  /*2760*/  FMUL R2, R13, R152 ;  /* 0x000000980d027220 */ /* 0x008fc80000400000 */
[----:B------:R-:W-:-:S05]  /*2770*/  FFMA R2, R29, R153, R2 ;  /* 0x000000991d027223 */ /* 0x000fca0000000002 */
[----:B------:R-:W-:-:S05]  /*2780*/  F2FP.BF16.F32.PACK_AB R2, RZ, R2 ;  /* 0x00000002ff02723e */ /* 0x000fca00000010ff */
[----:B------:R0:W-:Y:S01]  /*2790*/  @P3 STG.E.U16 desc[UR36][R4.64+0x12], R2 ;  /* 0x0000120204003986 */ /* 0x0001e2000c101524 */
[----:B------:R-:W-:Y:S05]  /*27a0*/  @!P1 BRA `(.L_x_43) ;  /* 0x0000000000049947 */ /* 0x000fea0003800000 */
[----:B------:R3:W5:Y:S02]  /*27b0*/  LDG.E.LTC128B.U16 R22, desc[UR36][R8.64+0x10] ;  /* 0x0000102408167981 */ /* 0x000764000c1e1520 */
.L_x_43:
[----:B------:R-:W-:Y:S05]  /*27c0*/  BSYNC B1 ;  /* 0x0000000000017941 */ /* 0x000fea0003800000 */
.L_x_42:
[----:B-----5:R-:W-:Y:S01]  /*27d0*/  IMAD.U32 R13, R22, 0x10000, RZ ;  /* 0x00010000160d7824 */ /* 0x020fe200078e00ff */
[----:B------:R-:W-:Y:S01]  /*27e0*/  ISETP.GT.AND P0, PT, R3, 0x8, P0 ;  /* 0x000000080300780c */ /* 0x000fe20000704270 */
[----:B------:R-:W-:Y:S02]  /*27f0*/  BSSY B1, `(.L_x_44) ;  /* 0x0000007000017945 */ /* 0x000fe40003800000 */
[----:B------:R-:W-:-:S04]  /*2800*/  FMUL R13, R13, R152 ;  /* 0x000000980d0d7220 */ /* 0x000fc80000400000 */
[----:B------:R-:W-:-:S05]  /*2810*/  FFMA R13, R30, R153, R13 ;  /* 0x000000991e0d7223 */ /* 0x000fca000000000d */
[----:B------:R-:W-:-:S05]  /*2820*/  F2FP.BF16.F32.PACK_AB R13, RZ, R13 ;  /* 0x0000000dff0d723e */ /* 0x000fca00000010ff */
[----:B------:R0:W-:Y:S01]  /*2830*/  @P1 STG.E.U16 desc[UR36][R10.64+0x10], R13 ;  /* 0x0000100d0a001986 */ /* 0x0001e2000c101524 */
[----:B------:R-:W-:Y:S05]  /*2840*/  @!P0 BRA `(.L_x_45) ;  /* 0x0000000000048947 */ /* 0x000fea0003800000 */
[----:B------:R0:W5:Y:S02]  /*2850*/  LDG.E.LTC128B.U16 R22, desc[UR36][R8.64+0x12] ;  /* 0x0000122408167981 */ /* 0x000164000c1e1520 */
.L_x_45:
[----:B------:R-:W-:Y:S05]  /*2860*/  BSYNC B1 ;  /* 0x0000000000017941 */ /* 0x000fea0003800000 */
.L_x_44:
[----:B0----5:R-:W-:Y:S01]  /*2870*/  IMAD.U32 R13, R22, 0x10000, RZ ;  /* 0x00010000160d7824 */ /* 0x021fe200078e00ff */
        /* <DEDUP_REMOVED lines=9> */
.L_x_47:
[----:B------:R-:W-:Y:S05]  /*2910*/  BSYNC B1 ;  /* 0x0000000000017941 */ /* 0x000fea0003800000 */
.L_x_46:
        /* <DEDUP_REMOVED lines=10> */
.L_x_49:
[----:B------:R-:W-:Y:S05]  /*29c0*/  BSYNC B1 ;  /* 0x0000000000017941 */ /* 0x000fea0003800000 */
.L_x_48:
[----:B0----5:R-:W-:Y:S01]  /*29d0*/  IMAD.U32 R13, R22, 0x10000, RZ ;  /* 0x00010000160d7824 */ /* 0x021fe200078e00ff */
        /* <DEDUP_REMOVED lines=8> */
.L_x_51:
[----:B------:R-:W-:Y:S05]  /*2a60*/  BSYNC B1 ;  /* 0x0000000000017941 */ /* 0x000fea0003800000 */
.L_x_50:
        /* <DEDUP_REMOVED lines=9> */
.L_x_53:
[----:B------:R-:W-:Y:S05]  /*2b00*/  BSYNC B1 ;  /* 0x0000000000017941 */ /* 0x000fea0003800000 */
.L_x_52:
        /* <DEDUP_REMOVED lines=10> */
.L_x_55:
[----:B------:R-:W-:Y:S05]  /*2bb0*/  BSYNC B1 ;  /* 0x0000000000017941 */ /* 0x000fea0003800000 */
.L_x_54:
        /* <DEDUP_REMOVED lines=10> */
.L_x_57:
[----:B------:R-:W-:Y:S05]  /*2c60*/  BSYNC B1 ;  /* 0x0000000000017941 */ /* 0x000fea0003800000 */
.L_x_56:
        /* <DEDUP_REMOVED lines=9> */
.L_x_59:
[----:B------:R-:W-:Y:S05]  /*2d00*/  BSYNC B1 ;  /* 0x0000000000017941 */ /* 0x000fea0003800000 */
.L_x_58:
        /* <DEDUP_REMOVED lines=9> */
.L_x_61:
[----:B------:R-:W-:Y:S05]  /*2da0*/  BSYNC B1 ;  /* 0x0000000000017941 */ /* 0x000fea0003800000 */
.L_x_60:
        /* <DEDUP_REMOVED lines=10> */
.L_x_63:
[----:B------:R-:W-:Y:S05]  /*2e50*/  BSYNC B1 ;  /* 0x0000000000017941 */ /* 0x000fea0003800000 */
.L_x_62:
        /* <DEDUP_REMOVED lines=10> */
.L_x_65:
[----:B------:R-:W-:Y:S05]  /*2f00*/  BSYNC B1 ;  /* 0x0000000000017941 */ /* 0x000fea0003800000 */
.L_x_64:
        /* <DEDUP_REMOVED lines=9> */
.L_x_67:
[----:B------:R-:W-:Y:S05]  /*2fa0*/  BSYNC B1 ;  /* 0x0000000000017941 */ /* 0x000fea0003800000 */
.L_x_66:
        /* <DEDUP_REMOVED lines=9> */
.L_x_69:
[----:B------:R-:W-:Y:S05]  /*3040*/  BSYNC B1 ;  /* 0x0000000000017941 */ /* 0x000fea0003800000 */
.L_x_68:
        /* <DEDUP_REMOVED lines=10> */
.L_x_71:
[----:B------:R-:W-:Y:S05]  /*30f0*/  BSYNC B1 ;  /* 0x0000000000017941 */ /* 0x000fea0003800000 */
.L_x_70:
        /* <DEDUP_REMOVED lines=10> */
.L_x_73:
[----:B------:R-:W-:Y:S05]  /*31a0*/  BSYNC B1 ;  /* 0x0000000000017941 */ /* 0x000fea0003800000 */
.L_x_72:
        /* <DEDUP_REMOVED lines=9> */
.L_x_75:
[----:B------:R-:W-:Y:S05]  /*3240*/  BSYNC B1 ;  /* 0x0000000000017941 */ /* 0x000fea0003800000 */
.L_x_74:
        /* <DEDUP_REMOVED lines=9> */
.L_x_77:
[----:B------:R-:W-:Y:S05]  /*32e0*/  BSYNC B1 ;  /* 0x0000000000017941 */ /* 0x000fea0003800000 */
.L_x_76:
        /* <DEDUP_REMOVED lines=10> */
.L_x_79:
[----:B------:R-:W-:Y:S05]  /*3390*/  BSYNC B1 ;  /* 0x0000000000017941 */ /* 0x000fea0003800000 */
.L_x_78:
        /* <DEDUP_REMOVED lines=10> */
.L_x_81:
[----:B------:R-:W-:Y:S05]  /*3440*/  BSYNC B1 ;  /* 0x0000000000017941 */ /* 0x000fea0003800000 */
.L_x_80:
        /* <DEDUP_REMOVED lines=9> */
.L_x_83:
[----:B------:R-:W-:Y:S05]  /*34e0*/  BSYNC B1 ;  /* 0x0000000000017941 */ /* 0x000fea0003800000 */
.L_x_82:
        /* <DEDUP_REMOVED lines=9> */
.L_x_85:
[----:B------:R-:W-:Y:S05]  /*3580*/  BSYNC B1 ;  /* 0x0000000000017941 */ /* 0x000fea0003800000 */
.L_x_84:
        /* <DEDUP_REMOVED lines=10> */
.L_x_87:
[----:B------:R-:W-:Y:S05]  /*3630*/  BSYNC B1 ;  /* 0x0000000000017941 */ /* 0x000fea0003800000 */
.L_x_86:
        /* <DEDUP_REMOVED lines=10> */
.L_x_89:
[----:B------:R-:W-:Y:S05]  /*36e0*/  BSYNC B1 ;  /* 0x0000000000017941 */ /* 0x000fea0003800000 */
.L_x_88:
        /* <DEDUP_REMOVED lines=9> */
.L_x_91:
[----:B------:R-:W-:Y:S05]  /*3780*/  BSYNC B1 ;  /* 0x0000000000017941 */ /* 0x000fea0003800000 */
.L_x_90:
        /* <DEDUP_REMOVED lines=9> */
.L_x_93:
[----:B------:R-:W-:Y:S05]  /*3820*/  BSYNC B1 ;  /* 0x0000000000017941 */ /* 0x000fea0003800000 */
.L_x_92:
        /* <DEDUP_REMOVED lines=10> */
.L_x_95:
[----:B------:R-:W-:Y:S05]  /*38d0*/  BSYNC B1 ;  /* 0x0000000000017941 */ /* 0x000fea0003800000 */
.L_x_94:
        /* <DEDUP_REMOVED lines=10> */
.L_x_97:
[----:B------:R-:W-:Y:S05]  /*3980*/  BSYNC B1 ;  /* 0x0000000000017941 */ /* 0x000fea0003800000 */
.L_x_96:
        /* <DEDUP_REMOVED lines=9> */
.L_x_99:
[----:B------:R-:W-:Y:S05]  /*3a20*/  BSYNC B1 ;  /* 0x0000000000017941 */ /* 0x000fea0003800000 */
.L_x_98:
        /* <DEDUP_REMOVED lines=9> */
.L_x_101:
[----:B------:R-:W-:Y:S05]  /*3ac0*/  BSYNC B1 ;  /* 0x0000000000017941 */ /* 0x000fea0003800000 */
.L_x_100:
        /* <DEDUP_REMOVED lines=10> */
.L_x_103:
[----:B------:R-:W-:Y:S05]  /*3b70*/  BSYNC B1 ;  /* 0x0000000000017941 */ /* 0x000fea0003800000 */
.L_x_102:
        /* <DEDUP_REMOVED lines=10> */
.L_x_105:
[----:B------:R-:W-:Y:S05]  /*3c20*/  BSYNC B1 ;  /* 0x0000000000017941 */ /* 0x000fea0003800000 */
.L_x_104:
        /* <DEDUP_REMOVED lines=9> */
.L_x_107:
[----:B------:R-:W-:Y:S05]  /*3cc0*/  BSYNC B1 ;  /* 0x0000000000017941 */ /* 0x000fea0003800000 */
.L_x_106:
        /* <DEDUP_REMOVED lines=9> */
.L_x_109:
[----:B------:R-:W-:Y:S05]  /*3d60*/  BSYNC B1 ;  /* 0x0000000000017941 */ /* 0x000fea0003800000 */
.L_x_108:
        /* <DEDUP_REMOVED lines=10> */
.L_x_111:
[----:B------:R-:W-:Y:S05]  /*3e10*/  BSYNC B1 ;  /* 0x0000000000017941 */ /* 0x000fea0003800000 */
.L_x_110:
        /* <DEDUP_REMOVED lines=10> */
.L_x_113:
[----:B------:R-:W-:Y:S05]  /*3ec0*/  BSYNC B1 ;  /* 0x0000000000017941 */ /* 0x000fea0003800000 */
.L_x_112:
        /* <DEDUP_REMOVED lines=9> */
.L_x_115:
[----:B------:R-:W-:Y:S05]  /*3f60*/  BSYNC B1 ;  /* 0x0000000000017941 */ /* 0x000fea0003800000 */
.L_x_114:
        /* <DEDUP_REMOVED lines=9> */
.L_x_117:
[----:B------:R-:W-:Y:S05]  /*4000*/  BSYNC B1 ;  /* 0x0000000000017941 */ /* 0x000fea0003800000 */
.L_x_116:
        /* <DEDUP_REMOVED lines=10> */
.L_x_119:
[----:B------:R-:W-:Y:S05]  /*40b0*/  BSYNC B1 ;  /* 0x0000000000017941 */ /* 0x000fea0003800000 */
.L_x_118:
        /* <DEDUP_REMOVED lines=10> */
.L_x_121:
[----:B------:R-:W-:Y:S05]  /*4160*/  BSYNC B1 ;  /* 0x0000000000017941 */ /* 0x000fea0003800000 */
.L_x_120:
        /* <DEDUP_REMOVED lines=9> */
.L_x_123:
[----:B------:R-:W-:Y:S05]  /*4200*/  BSYNC B1 ;  /* 0x0000000000017941 */ /* 0x000fea0003800000 */
.L_x_122:
        /* <DEDUP_REMOVED lines=9> */
.L_x_125:
[----:B------:R-:W-:Y:S05]  /*42a0*/  BSYNC B1 ;  /* 0x0000000000017941 */ /* 0x000fea0003800000 */
.L_x_124:
        /* <DEDUP_REMOVED lines=10> */
.L_x_127:
[----:B------:R-:W-:Y:S05]  /*4350*/  BSYNC B1 ;  /* 0x0000000000017941 */ /* 0x000fea0003800000 */
.L_x_126:
        /* <DEDUP_REMOVED lines=10> */
.L_x_129:
[----:B------:R-:W-:Y:S05]  /*4400*/  BSYNC B1 ;  /* 0x0000000000017941 */ /* 0x000fea0003800000 */
.L_x_128:
        /* <DEDUP_REMOVED lines=9> */
.L_x_131:
[----:B------:R-:W-:Y:S05]  /*44a0*/  BSYNC B1 ;  /* 0x0000000000017941 */ /* 0x000fea0003800000 */
.L_x_130:
        /* <DEDUP_REMOVED lines=9> */
.L_x_133:
[----:B------:R-:W-:Y:S05]  /*4540*/  BSYNC B1 ;  /* 0x0000000000017941 */ /* 0x000fea0003800000 */
.L_x_132:
        /* <DEDUP_REMOVED lines=10> */
.L_x_135:
[----:B------:R-:W-:Y:S05]  /*45f0*/  BSYNC B1 ;  /* 0x0000000000017941 */ /* 0x000fea0003800000 */
.L_x_134:
        /* <DEDUP_REMOVED lines=10> */
.L_x_137:
[----:B------:R-:W-:Y:S05]  /*46a0*/  BSYNC B1 ;  /* 0x0000000000017941 */ /* 0x000fea0003800000 */
.L_x_136:
        /* <DEDUP_REMOVED lines=9> */
.L_x_139:
[----:B------:R-:W-:Y:S05]  /*4740*/  BSYNC B1 ;  /* 0x0000000000017941 */ /* 0x000fea0003800000 */
.L_x_138:
        /* <DEDUP_REMOVED lines=9> */
.L_x_141:
[----:B------:R-:W-:Y:S05]  /*47e0*/  BSYNC B1 ;  /* 0x0000000000017941 */ /* 0x000fea0003800000 */
.L_x_140:
        /* <DEDUP_REMOVED lines=10> */
.L_x_143:
[----:B------:R-:W-:Y:S05]  /*4890*/  BSYNC B1 ;  /* 0x0000000000017941 */ /* 0x000fea0003800000 */
.L_x_142:
        /* <DEDUP_REMOVED lines=10> */
.L_x_145:
[----:B------:R-:W-:Y:S05]  /*4940*/  BSYNC B1 ;  /* 0x0000000000017941 */ /* 0x000fea0003800000 */
.L_x_144:
        /* <DEDUP_REMOVED lines=9> */
.L_x_147:
[----:B------:R-:W-:Y:S05]  /*49e0*/  BSYNC B1 ;  /* 0x0000000000017941 */ /* 0x000fea0003800000 */
.L_x_146:
        /* <DEDUP_REMOVED lines=9> */
.L_x_149:
[----:B------:R-:W-:Y:S05]  /*4a80*/  BSYNC B1 ;  /* 0x0000000000017941 */ /* 0x000fea0003800000 */
.L_x_148:
        /* <DEDUP_REMOVED lines=10> */
.L_x_151:
[----:B------:R-:W-:Y:S05]  /*4b30*/  BSYNC B1 ;  /* 0x0000000000017941 */ /* 0x000fea0003800000 */
.L_x_150:
        /* <DEDUP_REMOVED lines=10> */
.L_x_153:
[----:B------:R-:W-:Y:S05]  /*4be0*/  BSYNC B1 ;  /* 0x0000000000017941 */ /* 0x000fea0003800000 */
.L_x_152:
        /* <DEDUP_REMOVED lines=9> */
.L_x_155:
[----:B------:R-:W-:Y:S05]  /*4c80*/  BSYNC B1 ;  /* 0x0000000000017941 */ /* 0x000fea0003800000 */
.L_x_154:
        /* <DEDUP_REMOVED lines=9> */
.L_x_157:
[----:B------:R-:W-:Y:S05]  /*4d20*/  BSYNC B1 ;  /* 0x0000000000017941 */ /* 0x000fea0003800000 */
.L_x_156:
        /* <DEDUP_REMOVED lines=10> */
.L_x_159:
[----:B------:R-:W-:Y:S05]  /*4dd0*/  BSYNC B1 ;  /* 0x0000000000017941 */ /* 0x000fea0003800000 */
.L_x_158:
        /* <DEDUP_REMOVED lines=10> */
.L_x_161:
[----:B------:R-:W-:Y:S05]  /*4e80*/  BSYNC B1 ;  /* 0x0000000000017941 */ /* 0x000fea0003800000 */
.L_x_160:
        /* <DEDUP_REMOVED lines=9> */
.L_x_163:
[----:B------:R-:W-:Y:S05]  /*4f20*/  BSYNC B1 ;  /* 0x0000000000017941 */ /* 0x000fea0003800000 */
.L_x_162:
        /* <DEDUP_REMOVED lines=9> */
.L_x_165:
[----:B------:R-:W-:Y:S05]  /*4fc0*/  BSYNC B1 ;  /* 0x0000000000017941 */ /* 0x000fea0003800000 */
.L_x_164:
        /* <DEDUP_REMOVED lines=10> */
.L_x_167:
[----:B------:R-:W-:Y:S05]  /*5070*/  BSYNC B1 ;  /* 0x0000000000017941 */ /* 0x000fea0003800000 */
.L_x_166:
        /* <DEDUP_REMOVED lines=10> */
.L_x_169:
[----:B------:R-:W-:Y:S05]  /*5120*/  BSYNC B1 ;  /* 0x0000000000017941 */ /* 0x000fea0003800000 */
.L_x_168:
        /* <DEDUP_REMOVED lines=9> */
.L_x_171:
[----:B------:R-:W-:Y:S05]  /*51c0*/  BSYNC B1 ;  /* 0x0000000000017941 */ /* 0x000fea0003800000 */
.L_x_170:
        /* <DEDUP_REMOVED lines=9> */
.L_x_173:
[----:B------:R-:W-:Y:S05]  /*5260*/  BSYNC B1 ;  /* 0x0000000000017941 */ /* 0x000fea0003800000 */
.L_x_172:
        /* <DEDUP_REMOVED lines=10> */
.L_x_175:
[----:B------:R-:W-:Y:S05]  /*5310*/  BSYNC B1 ;  /* 0x0000000000017941 */ /* 0x000fea0003800000 */
.L_x_174:
        /* <DEDUP_REMOVED lines=10> */
.L_x_177:
[----:B------:R-:W-:Y:S05]  /*53c0*/  BSYNC B1 ;  /* 0x0000000000017941 */ /* 0x000fea0003800000 */
.L_x_176:
        /* <DEDUP_REMOVED lines=9> */
.L_x_179:
[----:B------:R-:W-:Y:S05]  /*5460*/  BSYNC B1 ;  /* 0x0000000000017941 */ /* 0x000fea0003800000 */
.L_x_178:
        /* <DEDUP_REMOVED lines=9> */
.L_x_181:
[----:B------:R-:W-:Y:S05]  /*5500*/  BSYNC B1 ;  /* 0x0000000000017941 */ /* 0x000fea0003800000 */
.L_x_180:
        /* <DEDUP_REMOVED lines=10> */
.L_x_183:
[----:B------:R-:W-:Y:S05]  /*55b0*/  BSYNC B1 ;  /* 0x0000000000017941 */ /* 0x000fea0003800000 */
.L_x_182:
        /* <DEDUP_REMOVED lines=10> */
.L_x_185:
[----:B------:R-:W-:Y:S05]  /*5660*/  BSYNC B1 ;  /* 0x0000000000017941 */ /* 0x000fea0003800000 */
.L_x_184:
        /* <DEDUP_REMOVED lines=9> */
.L_x_187:
[----:B------:R-:W-:Y:S05]  /*5700*/  BSYNC B1 ;  /* 0x0000000000017941 */ /* 0x000fea0003800000 */
.L_x_186:
        /* <DEDUP_REMOVED lines=9> */
.L_x_189:
[----:B------:R-:W-:Y:S05]  /*57a0*/  BSYNC B1 ;  /* 0x0000000000017941 */ /* 0x000fea0003800000 */
.L_x_188:
        /* <DEDUP_REMOVED lines=10> */
.L_x_191:
[----:B------:R-:W-:Y:S05]  /*5850*/  BSYNC B1 ;  /* 0x0000000000017941 */ /* 0x000fea0003800000 */
.L_x_190:
        /* <DEDUP_REMOVED lines=10> */
.L_x_193:
[----:B------:R-:W-:Y:S05]  /*5900*/  BSYNC B1 ;  /* 0x0000000000017941 */ /* 0x000fea0003800000 */
.L_x_192:
        /* <DEDUP_REMOVED lines=9> */
.L_x_195:
[----:B------:R-:W-:Y:S05]  /*59a0*/  BSYNC B1 ;  /* 0x0000000000017941 */ /* 0x000fea0003800000 */
.L_x_194:
        /* <DEDUP_REMOVED lines=9> */
.L_x_197:
[----:B------:R-:W-:Y:S05]  /*5a40*/  BSYNC B1 ;  /* 0x0000000000017941 */ /* 0x000fea0003800000 */
.L_x_196:
        /* <DEDUP_REMOVED lines=10> */
.L_x_199:
[----:B------:R-:W-:Y:S05]  /*5af0*/  BSYNC B1 ;  /* 0x0000000000017941 */ /* 0x000fea0003800000 */
.L_x_198:
        /* <DEDUP_REMOVED lines=10> */
.L_x_201:
[----:B------:R-:W-:Y:S05]  /*5ba0*/  BSYNC B1 ;  /* 0x0000000000017941 */ /* 0x000fea0003800000 */
.L_x_200:
        /* <DEDUP_REMOVED lines=9> */
.L_x_203:
[----:B------:R-:W-:Y:S05]  /*5c40*/  BSYNC B1 ;  /* 0x0000000000017941 */ /* 0x000fea0003800000 */
.L_x_202:
        /* <DEDUP_REMOVED lines=9> */
.L_x_205:
[----:B------:R-:W-:Y:S05]  /*5ce0*/  BSYNC B1 ;  /* 0x0000000000017941 */ /* 0x000fea0003800000 */
.L_x_204:
        /* <DEDUP_REMOVED lines=10> */
.L_x_207:
[----:B------:R-:W-:Y:S05]  /*5d90*/  BSYNC B1 ;  /* 0x0000000000017941 */ /* 0x000fea0003800000 */
.L_x_206:
        /* <DEDUP_REMOVED lines=10> */
.L_x_209:
[----:B------:R-:W-:Y:S05]  /*5e40*/  BSYNC B1 ;  /* 0x0000000000017941 */ /* 0x000fea0003800000 */
.L_x_208:
        /* <DEDUP_REMOVED lines=9> */
.L_x_211:
[----:B------:R-:W-:Y:S05]  /*5ee0*/  BSYNC B1 ;  /* 0x0000000000017941 */ /* 0x000fea0003800000 */
.L_x_210:
        /* <DEDUP_REMOVED lines=9> */
.L_x_213:
[----:B------:R-:W-:Y:S05]  /*5f80*/  BSYNC B1 ;  /* 0x0000000000017941 */ /* 0x000fea0003800000 */
.L_x_212:
        /* <DEDUP_REMOVED lines=10> */
.L_x_215:
[----:B------:R-:W-:Y:S05]  /*6030*/  BSYNC B1 ;  /* 0x0000000000017941 */ /* 0x000fea0003800000 */
.L_x_214:
        /* <DEDUP_REMOVED lines=10> */
.L_x_217:
[----:B------:R-:W-:Y:S05]  /*60e0*/  BSYNC B1 ;  /* 0x0000000000017941 */ /* 0x000fea0003800000 */
.L_x_216:
        /* <DEDUP_REMOVED lines=9> */
.L_x_219:
[----:B------:R-:W-:Y:S05]  /*6180*/  BSYNC B1 ;  /* 0x0000000000017941 */ /* 0x000fea0003800000 */
.L_x_218:
        /* <DEDUP_REMOVED lines=9> */
.L_x_221:
[----:B------:R-:W-:Y:S05]  /*6220*/  BSYNC B1 ;  /* 0x0000000000017941 */ /* 0x000fea0003800000 */
.L_x_220:
        /* <DEDUP_REMOVED lines=10> */
.L_x_223:
[----:B------:R-:W-:Y:S05]  /*62d0*/  BSYNC B1 ;  /* 0x0000000000017941 */ /* 0x000fea0003800000 */
.L_x_222:
        /* <DEDUP_REMOVED lines=10> */
.L_x_225:
[----:B------:R-:W-:Y:S05]  /*6380*/  BSYNC B1 ;  /* 0x0000000000017941 */ /* 0x000fea0003800000 */
.L_x_224:
        /* <DEDUP_REMOVED lines=9> */
.L_x_227:
[----:B------:R-:W-:Y:S05]  /*6420*/  BSYNC B1 ;  /* 0x0000000000017941 */ /* 0x000fea0003800000 */
.L_x_226:
        /* <DEDUP_REMOVED lines=9> */
.L_x_229:
[----:B------:R-:W-:Y:S05]  /*64c0*/  BSYNC B1 ;  /* 0x0000000000017941 */ /* 0x000fea0003800000 */
.L_x_228:
        /* <DEDUP_REMOVED lines=10> */
.L_x_231:
[----:B------:R-:W-:Y:S05]  /*6570*/  BSYNC B1 ;  /* 0x0000000000017941 */ /* 0x000fea0003800000 */
.L_x_230:
        /* <DEDUP_REMOVED lines=10> */
.L_x_233:
[----:B------:R-:W-:Y:S05]  /*6620*/  BSYNC B1 ;  /* 0x0000000000017941 */ /* 0x000fea0003800000 */
.L_x_232:
        /* <DEDUP_REMOVED lines=9> */
.L_x_235:
[----:B------:R-:W-:Y:S05]  /*66c0*/  BSYNC B1 ;  /* 0x0000000000017941 */ /* 0x000fea0003800000 */
.L_x_234:
        /* <DEDUP_REMOVED lines=9> */
.L_x_237:
[----:B------:R-:W-:Y:S05]  /*6760*/  BSYNC B1 ;  /* 0x0000000000017941 */ /* 0x000fea0003800000 */
.L_x_236:
        /* <DEDUP_REMOVED lines=10> */
.L_x_239:
[----:B------:R-:W-:Y:S05]  /*6810*/  BSYNC B1 ;  /* 0x0000000000017941 */ /* 0x000fea0003800000 */
.L_x_238:
        /* <DEDUP_REMOVED lines=10> */
.L_x_241:
[----:B------:R-:W-:Y:S05]  /*68c0*/  BSYNC B1 ;  /* 0x0000000000017941 */ /* 0x000fea0003800000 */
.L_x_240:
        /* <DEDUP_REMOVED lines=9> */
.L_x_243:
[----:B------:R-:W-:Y:S05]  /*6960*/  BSYNC B1 ;  /* 0x0000000000017941 */ /* 0x000fea0003800000 */
.L_x_242:
        /* <DEDUP_REMOVED lines=9> */
.L_x_245:
[----:B------:R-:W-:Y:S05]  /*6a00*/  BSYNC B1 ;  /* 0x0000000000017941 */ /* 0x000fea0003800000 */
.L_x_244:
        /* <DEDUP_REMOVED lines=10> */
.L_x_247:
[----:B------:R-:W-:Y:S05]  /*6ab0*/  BSYNC B1 ;  /* 0x0000000000017941 */ /* 0x000fea0003800000 */
.L_x_246:
        /* <DEDUP_REMOVED lines=10> */
.L_x_249:
[----:B------:R-:W-:Y:S05]  /*6b60*/  BSYNC B1 ;  /* 0x0000000000017941 */ /* 0x000fea0003800000 */
.L_x_248:
        /* <DEDUP_REMOVED lines=9> */
.L_x_251:
[----:B------:R-:W-:Y:S05]  /*6c00*/  BSYNC B1 ;  /* 0x0000000000017941 */ /* 0x000fea0003800000 */
.L_x_250:
        /* <DEDUP_REMOVED lines=9> */
.L_x_253:
[----:B------:R-:W-:Y:S05]  /*6ca0*/  BSYNC B1 ;  /* 0x0000000000017941 */ /* 0x000fea0003800000 */
.L_x_252:
        /* <DEDUP_REMOVED lines=10> */
.L_x_255:
[----:B------:R-:W-:Y:S05]  /*6d50*/  BSYNC B1 ;  /* 0x0000000000017941 */ /* 0x000fea0003800000 */
.L_x_254:
        /* <DEDUP_REMOVED lines=10> */
.L_x_257:
[----:B------:R-:W-:Y:S05]  /*6e00*/  BSYNC B1 ;  /* 0x0000000000017941 */ /* 0x000fea0003800000 */
.L_x_256:
        /* <DEDUP_REMOVED lines=9> */
.L_x_259:
[----:B------:R-:W-:Y:S05]  /*6ea0*/  BSYNC B1 ;  /* 0x0000000000017941 */ /* 0x000fea0003800000 */
.L_x_258:
        /* <DEDUP_REMOVED lines=9> */
.L_x_261:
[----:B------:R-:W-:Y:S05]  /*6f40*/  BSYNC B1 ;  /* 0x0000000000017941 */ /* 0x000fea0003800000 */
.L_x_260:
        /* <DEDUP_REMOVED lines=10> */
.L_x_263:
[----:B------:R-:W-:Y:S05]  /*6ff0*/  BSYNC B1 ;  /* 0x0000000000017941 */ /* 0x000fea0003800000 */
.L_x_262:
        /* <DEDUP_REMOVED lines=10> */
.L_x_265:
[----:B------:R-:W-:Y:S05]  /*70a0*/  BSYNC B1 ;  /* 0x0000000000017941 */ /* 0x000fea0003800000 */
.L_x_264:
        /* <DEDUP_REMOVED lines=9> */
.L_x_267:
[----:B------:R-:W-:Y:S05]  /*7140*/  BSYNC B1 ;  /* 0x0000000000017941 */ /* 0x000fea0003800000 */
.L_x_266:
        /* <DEDUP_REMOVED lines=9> */
.L_x_269:
[----:B------:R-:W-:Y:S05]  /*71e0*/  BSYNC B1 ;  /* 0x0000000000017941 */ /* 0x000fea0003800000 */
.L_x_268:
        /* <DEDUP_REMOVED lines=10> */
.L_x_271:
[----:B------:R-:W-:Y:S05]  /*7290*/  BSYNC B1 ;  /* 0x0000000000017941 */ /* 0x000fea0003800000 */
.L_x_270:
        /* <DEDUP_REMOVED lines=10> */
.L_x_273:
[----:B------:R-:W-:Y:S05]  /*7340*/  BSYNC B1 ;  /* 0x0000000000017941 */ /* 0x000fea0003800000 */
.L_x_272:
        /* <DEDUP_REMOVED lines=9> */
.L_x_275:
[----:B------:R-:W-:Y:S05]  /*73e0*/  BSYNC B1 ;  /* 0x0000000000017941 */ /* 0x000fea0003800000 */
.L_x_274:
        /* <DEDUP_REMOVED lines=9> */
.L_x_277:
[----:B------:R-:W-:Y:S05]  /*7480*/  BSYNC B1 ;  /* 0x0000000000017941 */ /* 0x000fea0003800000 */
.L_x_276:
        /* <DEDUP_REMOVED lines=10> */
.L_x_279:
[----:B------:R-:W-:Y:S05]  /*7530*/  BSYNC B1 ;  /* 0x0000000000017941 */ /* 0x000fea0003800000 */
.L_x_278:
        /* <DEDUP_REMOVED lines=10> */
.L_x_281:
[----:B------:R-:W-:Y:S05]  /*75e0*/  BSYNC B1 ;  /* 0x0000000000017941 */ /* 0x000fea0003800000 */
.L_x_280:
[----:B01--45:R-:W-:Y:S01]  /*75f0*/  IMAD.U32 R7, R22, 0x10000, RZ ;  /* 0x0001000016077824 */ /* 0x033fe200078e00ff */
        /* <DEDUP_REMOVED lines=8> */
.L_x_283:
[----:B------:R-:W-:Y:S05]  /*7680*/  BSYNC B1 ;  /* 0x0000000000017941 */ /* 0x000fea0003800000 */
.L_x_282:
[----:B0----5:R-:W-:Y:S01]  /*7690*/  IMAD.U32 R5, R22, 0x10000, RZ ;  /* 0x0001000016057824 */ /* 0x021fe200078e00ff */
[----:B------:R-:W-:Y:S01]  /*76a0*/  ISETP.GT.AND P0, PT, R3, 0x8, P0 ;  /* 0x000000080300780c */ /* 0x000fe20000704270 */
[----:B------:R-:W-:Y:S01]  /*76b0*/  @P1 IMAD.MOV.U32 R4, RZ, RZ, R10 ;  /* 0x000000ffff041224 */ /* 0x000fe200078e000a */
[----:B------:R-:W-:Y:S01]  /*76c0*/  BSSY B1, `(.L_x_284) ;  /* 0x0000009000017945 */ /* 0x000fe20003800000 */
[----:B------:R-:W-:-:S04]  /*76d0*/  FMUL R5, R5, R152 ;  /* 0x0000009805057220 */ /* 0x000fc80000400000 */
[----:B------:R-:W-:-:S05]  /*76e0*/  FFMA R5, R150, R153, R5 ;  /* 0x0000009996057223 */ /* 0x000fca0000000005 */
[----:B------:R-:W-:-:S04]  /*76f0*/  F2FP.BF16.F32.PACK_AB R5, RZ, R5 ;  /* 0x00000005ff05723e */ /* 0x000fc800000010ff */
[----:B------:R-:W-:Y:S01]  /*7700*/  PRMT R2, R5, 0x7610, R2 ;  /* 0x0000761005027816 */ /* 0x000fe20000000002 */
[----:B------:R-:W-:-:S05]  /*7710*/  @P1 IMAD.MOV.U32 R5, RZ, RZ, R11 ;  /* 0x000000ffff051224 */ /* 0x000fca00078e000b */
[----:B------:R0:W-:Y:S01]  /*7720*/  @P1 STG.E.U16 desc[UR36][R4.64+0x1f0], R2 ;  /* 0x0001f00204001986 */ /* 0x0001e2000c101524 */
[----:B------:R-:W-:Y:S05]  /*7730*/  @!P0 BRA `(.L_x_285) ;  /* 0x0000000000048947 */ /* 0x000fea0003800000 */
[----:B------:R4:W5:Y:S02]  /*7740*/  LDG.E.LTC128B.U16 R22, desc[UR36][R8.64+0x1f2] ;  /* 0x0001f22408167981 */ /* 0x000964000c1e1520 */
.L_x_285:
[----:B------:R-:W-:Y:S05]  /*7750*/  BSYNC B1 ;  /* 0x0000000000017941 */ /* 0x000fea0003800000 */
.L_x_284:
[----:B------:R-:W-:Y:S05]  /*7760*/  @!P0 BRA `(.L_x_286) ;  /* 0x0000002400488947 */ /* 0x000fea0003800000 */
[----:B-----5:R-:W-:-:S04]  /*7770*/  IMAD.U32 R3, R22, 0x10000, RZ ;  /* 0x0001000016037824 */ /* 0x020fc800078e00ff */
[----:B------:R-:W-:-:S04]  /*7780*/  FMUL R0, R3, R152 ;  /* 0x0000009803007220 */ /* 0x000fc80000400000 */
[----:B------:R-:W-:-:S05]  /*7790*/  FFMA R0, R151, R153, R0 ;  /* 0x0000009997007223 */ /* 0x000fca0000000000 */
[----:B------:R-:W-:-:S05]  /*77a0*/  F2FP.BF16.F32.PACK_AB R0, RZ, R0 ;  /* 0x00000000ff00723e */ /* 0x000fca00000010ff */
[----:B------:R0:W-:Y:S01]  /*77b0*/  STG.E.U16 desc[UR36][R10.64+0x1f2], R0 ;  /* 0x0001f2000a007986 */ /* 0x0001e2000c101524 */
[----:B------:R-:W-:Y:S05]  /*77c0*/  BRA `(.L_x_286) ;  /* 0x0000002400307947 */ /* 0x000fea0003800000 */
.L_x_33:
[----:B------:R-:W-:Y:S01]  /*77d0*/  ISETP.GT.AND P0, PT, R0, 0x1, PT ;  /* 0x000000010000780c */ /* 0x000fe20003f04270 */
[----:B------:R-:W-:Y:S01]  /*77e0*/  ULDC.64 UR4, c[0x0][0x5c0] ;  /* 0x0001700000047ab9 */ /* 0x000fe20000000a00 */
[-C--:B------:R-:W-:Y:S01]  /*77f0*/  FMUL R24, R24, R153.reuse ;  /* 0x0000009918187220 */ /* 0x080fe20000400000 */
[-C--:B------:R-:W-:Y:S01]  /*7800*/  FMUL R25, R25, R153.reuse ;  /* 0x0000009919197220 */ /* 0x080fe20000400000 */
[----:B------:R-:W-:Y:S01]  /*7810*/  ISETP.GT.AND P3, PT, R3, RZ, P0 ;  /* 0x000000ff0300720c */ /* 0x000fe20000764270 */
[-C--:B------:R-:W-:Y:S01]  /*7820*/  FMUL R26, R26, R153.reuse ;  /* 0x000000991a1a7220 */ /* 0x080fe20000400000 */
[----:B------:R-:W-:Y:S01]  /*7830*/  LEA R4, P4, R6, UR4, 0x1 ;  /* 0x0000000406047c11 */ /* 0x000fe2000f8808ff */
[-C--:B------:R-:W-:Y:S01]  /*7840*/  FMUL R27, R27, R153.reuse ;  /* 0x000000991b1b7220 */ /* 0x080fe20000400000 */
[----:B------:R-:W-:Y:S01]  /*7850*/  F2FP.BF16.F32.PACK_AB R24, RZ, R24 ;  /* 0x00000018ff18723e */ /* 0x000fe200000010ff */
[-C--:B------:R-:W-:Y:S01]  /*7860*/  FMUL R28, R28, R153.reuse ;  /* 0x000000991c1c7220 */ /* 0x080fe20000400000 */
[----:B------:R-:W-:Y:S01]  /*7870*/  LEA.HI.X R5, R6, UR5, R179, 0x1, P4 ;  /* 0x0000000506057c11 */ /* 0x000fe2000a0f0cb3 */
[----:B------:R-:W-:Y:S01]  /*7880*/  FMUL R29, R29, R153 ;  /* 0x000000991d1d7220 */ /* 0x000fe20000400000 */
[----:B------:R-:W-:Y:S01]  /*7890*/  F2FP.BF16.F32.PACK_AB R25, RZ, R25 ;  /* 0x00000019ff19723e */ /* 0x000fe200000010ff */
[-C--:B------:R-:W-:Y:S01]  /*78a0*/  FMUL R30, R30, R153.reuse ;  /* 0x000000991e1e7220 */ /* 0x080fe20000400000 */
[----:B------:R-:W-:Y:S01]  /*78b0*/  SHF.L.U64.HI R11, R10, 0x4, R11 ;  /* 0x000000040a0b7819 */ /* 0x000fe2000001020b */
[----:B------:R-:W-:Y:S01]  /*78c0*/  @P1 STG.E.U16 desc[UR36][R4.64], R24 ;  /* 0x0000001804001986 */ /* 0x000fe2000c101524 */
[----:B------:R-:W-:Y:S01]  /*78d0*/  ISETP.GT.AND P1, PT, R0, 0x8, PT ;  /* 0x000000080000780c */ /* 0x000fe20003f24270 */
[-C--:B------:R-:W-:Y:S01]  /*78e0*/  FMUL R31, R31, R153.reuse ;  /* 0x000000991f1f7220 */ /* 0x080fe20000400000 */
[C---:B------:R-:W-:Y:S01]  /*78f0*/  ISETP.GT.AND P4, PT, R3.reuse, 0x8, P0 ;  /* 0x000000080300780c */ /* 0x040fe20000784270 */
[----:B------:R-:W-:Y:S01]  /*7900*/  @P3 STG.E.U16 desc[UR36][R4.64+0x2], R25 ;  /* 0x0000021904003986 */ /* 0x000fe2000c101524 */
[----:B------:R-:W-:Y:S01]  /*7910*/  LEA R6, P3, R10, R4, 0x4 ;  /* 0x000000040a067211 */ /* 0x000fe200078620ff */
[-C--:B------:R-:W-:Y:S01]  /*7920*/  FMUL R32, R32, R153.reuse ;  /* 0x0000009920207220 */ /* 0x080fe20000400000 */
[----:B------:R-:W-:Y:S01]  /*7930*/  ISETP.GT.AND P2, PT, R3, 0x8, P2 ;  /* 0x000000080300780c */ /* 0x000fe20001744270 */
[-C--:B------:R-:W-:Y:S01]  /*7940*/  FMUL R33, R33, R153.reuse ;  /* 0x0000009921217220 */ /* 0x080fe20000400000 */
[----:B------:R-:W-:Y:S01]  /*7950*/  ISETP.GT.AND P0, PT, R0, 0x9, PT ;  /* 0x000000090000780c */ /* 0x000fe20003f04270 */
[----:B------:R-:W-:Y:S01]  /*7960*/  IMAD.X R7, R11, 0x1, R5, P3 ;  /* 0x000000010b077824 */ /* 0x000fe200018e0605 */
[C---:B------:R-:W-:Y:S01]  /*7970*/  ISETP.GT.AND P5, PT, R3.reuse, RZ, P1 ;  /* 0x000000ff0300720c */ /* 0x040fe20000fa4270 */
[-C--:B------:R-:W-:Y:S01]  /*7980*/  FMUL R34, R34, R153.reuse ;  /* 0x0000009922227220 */ /* 0x080fe20000400000 */
[----:B------:R-:W-:Y:S01]  /*7990*/  ISETP.GT.AND P3, PT, R3, RZ, P0 ;  /* 0x000000ff0300720c */ /* 0x000fe20000764270 */
[-C--:B------:R-:W-:Y:S01]  /*79a0*/  FMUL R35, R35, R153.reuse ;  /* 0x0000009923237220 */ /* 0x080fe20000400000 */
[----:B------:R-:W-:Y:S01]  /*79b0*/  F2FP.BF16.F32.PACK_AB R26, RZ, R26 ;  /* 0x0000001aff1a723e */ /* 0x000fe200000010ff */
[----:B------:R-:W-:Y:S01]  /*79c0*/  FMUL R36, R36, R153 ;  /* 0x0000009924247220 */ /* 0x000fe20000400000 */
[----:B------:R-:W-:Y:S01]  /*79d0*/  F2FP.BF16.F32.PACK_AB R27, RZ, R27 ;  /* 0x0000001bff1b723e */ /* 0x000fe200000010ff */
[----:B------:R-:W-:Y:S01]  /*79e0*/  FMUL R37, R37, R153 ;  /* 0x0000009925257220 */ /* 0x000fe20000400000 */
[----:B------:R-:W-:Y:S01]  /*79f0*/  F2FP.BF16.F32.PACK_AB R28, RZ, R28 ;  /* 0x0000001cff1c723e */ /* 0x000fe200000010ff */
[----:B------:R-:W-:Y:S01]  /*7a00*/  @P2 STG.E.U16 desc[UR36][R6.64], R26 ;  /* 0x0000001a06002986 */ /* 0x000fe2000c101524 */
[----:B------:R-:W-:Y:S01]  /*7a10*/  F2FP.BF16.F32.PACK_AB R29, RZ, R29 ;  /* 0x0000001dff1d723e */ /* 0x000fe200000010ff */
[-C--:B------:R-:W-:Y:S01]  /*7a20*/  FMUL R38, R38, R153.reuse ;  /* 0x0000009926267220 */ /* 0x080fe20000400000 */
[----:B------:R-:W-:Y:S01]  /*7a30*/  ISETP.GT.AND P2, PT, R3, 0x8, P1 ;  /* 0x000000080300780c */ /* 0x000fe20000f44270 */
[----:B------:R-:W-:Y:S01]  /*7a40*/  @P4 STG.E.U16 desc[UR36][R6.64+0x2], R27 ;  /* 0x0000021b06004986 */ /* 0x000fe2000c101524 */
[----:B------:R-:W-:Y:S01]  /*7a50*/  ISETP.GT.AND P1, PT, R0, 0x10, PT ;  /* 0x000000100000780c */ /* 0x000fe20003f24270 */
[-C--:B------:R-:W-:Y:S01]  /*7a60*/  FMUL R39, R39, R153.reuse ;  /* 0x0000009927277220 */ /* 0x080fe20000400000 */
[----:B------:R-:W-:Y:S01]  /*7a70*/  F2FP.BF16.F32.PACK_AB R30, RZ, R30 ;  /* 0x0000001eff1e723e */ /* 0x000fe200000010ff */
[----:B------:R-:W-:Y:S01]  /*7a80*/  @P5 STG.E.U16 desc[UR36][R4.64+0x10], R28 ;  /* 0x0000101c04005986 */ /* 0x000fe2000c101524 */
[C---:B------:R-:W-:Y:S01]  /*7a90*/  ISETP.GT.AND P4, PT, R3.reuse, RZ, P1 ;  /* 0x000000ff0300720c */ /* 0x040fe20000f84270 */
[----:B------:R-:W-:Y:S01]  /*7aa0*/  FMUL R40, R40, R153 ;  /* 0x0000009928287220 */ /* 0x000fe20000400000 */
[----:B------:R-:W-:Y:S01]  /*7ab0*/  F2FP.BF16.F32.PACK_AB R31, RZ, R31 ;  /* 0x0000001fff1f723e */ /* 0x000fe200000010ff */
[----:B------:R-:W-:Y:S01]  /*7ac0*/  @P3 STG.E.U16 desc[UR36][R4.64+0x12], R29 ;  /* 0x0000121d04003986 */ /* 0x000fe2000c101524 */
[----:B------:R-:W-:Y:S01]  /*7ad0*/  ISETP.GT.AND P3, PT, R3, 0x8, P0 ;  /* 0x000000080300780c */ /* 0x000fe20000764270 */
[-C--:B------:R-:W-:Y:S01]  /*7ae0*/  FMUL R41, R41, R153.reuse ;  /* 0x0000009929297220 */ /* 0x080fe20000400000 */
[----:B------:R-:W-:Y:S01]  /*7af0*/  ISETP.GT.AND P0, PT, R0, 0x11, PT ;  /* 0x000000110000780c */ /* 0x000fe20003f04270 */
[----:B------:R-:W-:Y:S01]  /*7b00*/  @P2 STG.E.U16 desc[UR36][R6.64+0x10], R30 ;  /* 0x0000101e06002986 */ /* 0x000fe2000c101524 */
[----:B------:R-:W-:Y:S01]  /*7b10*/  F2FP.BF16.F32.PACK_AB R32, RZ, R32 ;  /* 0x00000020ff20723e */ /* 0x000fe200000010ff */
[-C--:B------:R-:W-:Y:S01]  /*7b20*/  FMUL R42, R42, R153.reuse ;  /* 0x000000992a2a7220 */ /* 0x080fe20000400000 */
[----:B------:R-:W-:Y:S01]  /*7b30*/  ISETP.GT.AND P5, PT, R3, RZ, P0 ;  /* 0x000000ff0300720c */ /* 0x000fe200007a4270 */
[-C--:B------:R-:W-:Y:S01]  /*7b40*/  FMUL R43, R43, R153.reuse ;  /* 0x000000992b2b7220 */ /* 0x080fe20000400000 */
[----:B------:R-:W-:Y:S01]  /*7b50*/  ISETP.GT.AND P2, PT, R3, 0x8, P1 ;  /* 0x000000080300780c */ /* 0x000fe20000f44270 */
[-C--:B------:R-:W-:Y:S01]  /*7b60*/  FMUL R44, R44, R153.reuse ;  /* 0x000000992c2c7220 */ /* 0x080fe20000400000 */
[----:B------:R-:W-:Y:S01]  /*7b70*/  ISETP.GT.AND P1, PT, R0, 0x18, PT ;  /* 0x000000180000780c */ /* 0x000fe20003f24270 */
[----:B------:R-:W-:Y:S01]  /*7b80*/  FMUL R45, R45, R153 ;  /* 0x000000992d2d7220 */ /* 0x000fe20000400000 */
[----:B------:R-:W-:Y:S01]  /*7b90*/  F2FP.BF16.F32.PACK_AB R33, RZ, R33 ;  /* 0x00000021ff21723e */ /* 0x000fe200000010ff */
[----:B------:R-:W-:Y:S01]  /*7ba0*/  @P3 STG.E.U16 desc[UR36][R6.64+0x12], R31 ;  /* 0x0000121f06003986 */ /* 0x000fe2000c101524 */
[C---:B------:R-:W-:Y:S01]  /*7bb0*/  ISETP.GT.AND P3, PT, R3.reuse, 0x8, P0 ;  /* 0x000000080300780c */ /* 0x040fe20000764270 */
[-C--:B------:R-:W-:Y:S01]  /*7bc0*/  FMUL R46, R46, R153.reuse ;  /* 0x000000992e2e7220 */ /* 0x080fe20000400000 */
[----:B------:R-:W-:Y:S01]  /*7bd0*/  ISETP.GT.AND P0, PT, R0, 0x19, PT ;  /* 0x000000190000780c */ /* 0x000fe20003f04270 */
[----:B------:R-:W-:Y:S01]  /*7be0*/  @P4 STG.E.U16 desc[UR36][R4.64+0x20], R32 ;  /* 0x0000202004004986 */ /* 0x000fe2000c101524 */
[----:B------:R-:W-:Y:S01]  /*7bf0*/  ISETP.GT.AND P4, PT, R3, RZ, P1 ;  /* 0x000000ff0300720c */ /* 0x000fe20000f84270 */
[-C--:B------:R-:W-:Y:S01]  /*7c00*/  FMUL R47, R47, R153.reuse ;  /* 0x000000992f2f7220 */ /* 0x080fe20000400000 */
[----:B------:R-:W-:Y:S01]  /*7c10*/  F2FP.BF16.F32.PACK_AB R34, RZ, R34 ;  /* 0x00000022ff22723e */ /* 0x000fe200000010ff */
[----:B------:R-:W-:Y:S01]  /*7c20*/  @P5 STG.E.U16 desc[UR36][R4.64+0x22], R33 ;  /* 0x0000222104005986 */ /* 0x000fe2000c101524 */
[----:B------:R-:W-:Y:S01]  /*7c30*/  ISETP.GT.AND P5, PT, R3, RZ, P0 ;  /* 0x000000ff0300720c */ /* 0x000fe200007a4270 */
[----:B------:R-:W-:Y:S01]  /*7c40*/  FMUL R48, R48, R153 ;  /* 0x0000009930307220 */ /* 0x000fe20000400000 */
[----:B------:R-:W-:Y:S01]  /*7c50*/  F2FP.BF16.F32.PACK_AB R35, RZ, R35 ;  /* 0x00000023ff23723e */ /* 0x000fe200000010ff */
[----:B------:R-:W-:Y:S01]  /*7c60*/  @P2 STG.E.U16 desc[UR36][R6.64+0x20], R34 ;  /* 0x0000202206002986 */ /* 0x000fe2000c101524 */
[----:B------:R-:W-:Y:S01]  /*7c70*/  F2FP.BF16.F32.PACK_AB R36, RZ, R36 ;  /* 0x00000024ff24723e */ /* 0x000fe200000010ff */
[-C--:B------:R-:W-:Y:S01]  /*7c80*/  FMUL R49, R49, R153.reuse ;  /* 0x0000009931317220 */ /* 0x080fe20000400000 */
[C---:B------:R-:W-:Y:S01]  /*7c90*/  ISETP.GT.AND P2, PT, R3.reuse, 0x8, P1 ;  /* 0x000000080300780c */ /* 0x040fe20000f44270 */
[----:B------:R-:W-:Y:S01]  /*7ca0*/  @P3 STG.E.U16 desc[UR36][R6.64+0x22], R35 ;  /* 0x0000222306003986 */ /* 0x000fe2000c101524 */
[----:B------:R-:W-:Y:S01]  /*7cb0*/  ISETP.GT.AND P1, PT, R0, 0x20, PT ;  /* 0x000000200000780c */ /* 0x000fe20003f24270 */
[----:B------:R-:W-:Y:S01]  /*7cc0*/  FMUL R50, R50, R153 ;  /* 0x0000009932327220 */ /* 0x000fe20000400000 */
[----:B------:R-:W-:Y:S01]  /*7cd0*/  F2FP.BF16.F32.PACK_AB R37, RZ, R37 ;  /* 0x00000025ff25723e */ /* 0x000fe200000010ff */
[----:B------:R-:W-:Y:S01]  /*7ce0*/  @P4 STG.E.U16 desc[UR36][R4.64+0x30], R36 ;  /* 0x0000302404004986 */ /* 0x000fe2000c101524 */
[----:B------:R-:W-:Y:S01]  /*7cf0*/  ISETP.GT.AND P3, PT, R3, 0x8, P0 ;  /* 0x000000080300780c */ /* 0x000fe20000764270 */
[-C--:B------:R-:W-:Y:S01]  /*7d00*/  FMUL R51, R51, R153.reuse ;  /* 0x0000009933337220 */ /* 0x080fe20000400000 */
[----:B------:R-:W-:Y:S01]  /*7d10*/  ISETP.GT.AND P0, PT, R0, 0x21, PT ;  /* 0x000000210000780c */ /* 0x000fe20003f04270 */
[----:B------:R-:W-:Y:S01]  /*7d20*/  @P5 STG.E.U16 desc[UR36][R4.64+0x32], R37 ;  /* 0x0000322504005986 */ /* 0x000fe2000c101524 */
[----:B------:R-:W-:Y:S01]  /*7d30*/  ISETP.GT.AND P4, PT, R3, RZ, P1 ;  /* 0x000000ff0300720c */ /* 0x000fe20000f84270 */
[-C--:B------:R-:W-:Y:S01]  /*7d40*/  FMUL R52, R52, R153.reuse ;  /* 0x0000009934347220 */ /* 0x080fe20000400000 */
[----:B------:R-:W-:Y:S01]  /*7d50*/  F2FP.BF16.F32.PACK_AB R38, RZ, R38 ;  /* 0x00000026ff26723e */ /* 0x000fe200000010ff */
[-C--:B------:R-:W-:Y:S01]  /*7d60*/  FMUL R53, R53, R153.reuse ;  /* 0x0000009935357220 */ /* 0x080fe20000400000 */
        /* <DEDUP_REMOVED lines=325> */
[----:B------:R-:W-:Y:S01]  /*91c0*/  FMUL R151, R151, R153 ;  /* 0x0000009997977220 */ /* 0x000fe20000400000 */
[----:B------:R-:W-:Y:S01]  /*91d0*/  ISETP.GT.AND P2, PT, R3, 0x8, P1 ;  /* 0x000000080300780c */ /* 0x000fe20000f44270 */
[----:B------:R-:W-:Y:S01]  /*91e0*/  @P3 STG.E.U16 desc[UR36][R6.64+0x132], R103 ;  /* 0x0001326706003986 */ /* 0x000fe2000c101524 */
[----:B------:R-:W-:-:S02]  /*91f0*/  ISETP.GT.AND P1, PT, R0, 0xa8, PT ;  /* 0x000000a80000780c */ /* 0x000fc40003f24270 */
[----:B------:R-:W-:Y:S01]  /*9200*/  F2FP.BF16.F32.PACK_AB R105, RZ, R105 ;  /* 0x00000069ff69723e */ /* 0x000fe200000010ff */
[----:B------:R-:W-:Y:S01]  /*9210*/  @P4 STG.E.U16 desc[UR36][R4.64+0x140], R104 ;  /* 0x0001406804004986 */ /* 0x000fe2000c101524 */
[C---:B------:R-:W-:Y:S02]  /*9220*/  ISETP.GT.AND P3, PT, R3.reuse, 0x8, P0 ;  /* 0x000000080300780c */ /* 0x040fe40000764270 */
[----:B------:R-:W-:Y:S01]  /*9230*/  ISETP.GT.AND P0, PT, R0, 0xa9, PT ;  /* 0x000000a90000780c */ /* 0x000fe20003f04270 */
[----:B------:R-:W-:Y:S01]  /*9240*/  @P5 STG.E.U16 desc[UR36][R4.64+0x142], R105 ;  /* 0x0001426904005986 */ /* 0x000fe2000c101524 */
[C---:B------:R-:W-:Y:S02]  /*9250*/  ISETP.GT.AND P4, PT, R3.reuse, RZ, P1 ;  /* 0x000000ff0300720c */ /* 0x040fe40000f84270 */
[----:B------:R-:W-:Y:S02]  /*9260*/  F2FP.BF16.F32.PACK_AB R106, RZ, R106 ;  /* 0x0000006aff6a723e */ /* 0x000fe400000010ff */
[----:B------:R-:W-:-:S02]  /*9270*/  ISETP.GT.AND P5, PT, R3, RZ, P0 ;  /* 0x000000ff0300720c */ /* 0x000fc400007a4270 */
[----:B------:R-:W-:Y:S01]  /*9280*/  F2FP.BF16.F32.PACK_AB R107, RZ, R107 ;  /* 0x0000006bff6b723e */ /* 0x000fe200000010ff */
[----:B------:R-:W-:Y:S01]  /*9290*/  @P2 STG.E.U16 desc[UR36][R6.64+0x140], R106 ;  /* 0x0001406a06002986 */ /* 0x000fe2000c101524 */
[----:B------:R-:W-:Y:S02]  /*92a0*/  F2FP.BF16.F32.PACK_AB R108, RZ, R108 ;  /* 0x0000006cff6c723e */ /* 0x000fe400000010ff */
[C---:B------:R-:W-:Y:S01]  /*92b0*/  ISETP.GT.AND P2, PT, R3.reuse, 0x8, P1 ;  /* 0x000000080300780c */ /* 0x040fe20000f44270 */
[----:B------:R-:W-:Y:S01]  /*92c0*/  @P3 STG.E.U16 desc[UR36][R6.64+0x142], R107 ;  /* 0x0001426b06003986 */ /* 0x000fe2000c101524 */
[----:B------:R-:W-:Y:S02]  /*92d0*/  ISETP.GT.AND P1, PT, R0, 0xb0, PT ;  /* 0x000000b00000780c */ /* 0x000fe40003f24270 */
[----:B------:R-:W-:Y:S01]  /*92e0*/  F2FP.BF16.F32.PACK_AB R109, RZ, R109 ;  /* 0x0000006dff6d723e */ /* 0x000fe200000010ff */
[----:B------:R-:W-:Y:S01]  /*92f0*/  @P4 STG.E.U16 desc[UR36][R4.64+0x150], R108 ;  /* 0x0001506c04004986 */ /* 0x000fe2000c101524 */
[----:B------:R-:W-:-:S02]  /*9300*/  ISETP.GT.AND P3, PT, R3, 0x8, P0 ;  /* 0x000000080300780c */ /* 0x000fc40000764270 */
[----:B------:R-:W-:Y:S01]  /*9310*/  ISETP.GT.AND P0, PT, R0, 0xb1, PT ;  /* 0x000000b10000780c */ /* 0x000fe20003f04270 */
[----:B------:R-:W-:Y:S01]  /*9320*/  @P5 STG.E.U16 desc[UR36][R4.64+0x152], R109 ;  /* 0x0001526d04005986 */ /* 0x000fe2000c101524 */
[C---:B------:R-:W-:Y:S02]  /*9330*/  ISETP.GT.AND P4, PT, R3.reuse, RZ, P1 ;  /* 0x000000ff0300720c */ /* 0x040fe40000f84270 */
[----:B------:R-:W-:Y:S02]  /*9340*/  F2FP.BF16.F32.PACK_AB R110, RZ, R110 ;  /* 0x0000006eff6e723e */ /* 0x000fe400000010ff */
[----:B------:R-:W-:Y:S02]  /*9350*/  ISETP.GT.AND P5, PT, R3, RZ, P0 ;  /* 0x000000ff0300720c */ /* 0x000fe400007a4270 */
[----:B------:R-:W-:Y:S01]  /*9360*/  F2FP.BF16.F32.PACK_AB R111, RZ, R111 ;  /* 0x0000006fff6f723e */ /* 0x000fe200000010ff */
[----:B------:R-:W-:Y:S01]  /*9370*/  @P2 STG.E.U16 desc[UR36][R6.64+0x150], R110 ;  /* 0x0001506e06002986 */ /* 0x000fe2000c101524 */
[----:B------:R-:W-:-:S02]  /*9380*/  F2FP.BF16.F32.PACK_AB R112, RZ, R112 ;  /* 0x00000070ff70723e */ /* 0x000fc400000010ff */
[C---:B------:R-:W-:Y:S01]  /*9390*/  ISETP.GT.AND P2, PT, R3.reuse, 0x8, P1 ;  /* 0x000000080300780c */ /* 0x040fe20000f44270 */
[----:B------:R-:W-:Y:S01]  /*93a0*/  @P3 STG.E.U16 desc[UR36][R6.64+0x152], R111 ;  /* 0x0001526f06003986 */ /* 0x000fe2000c101524 */
[C---:B------:R-:W-:Y:S02]  /*93b0*/  ISETP.GT.AND P1, PT, R0.reuse, 0xb8, PT ;  /* 0x000000b80000780c */ /* 0x040fe40003f24270 */
[----:B------:R-:W-:Y:S01]  /*93c0*/  F2FP.BF16.F32.PACK_AB R113, RZ, R113 ;  /* 0x00000071ff71723e */ /* 0x000fe200000010ff */
[----:B------:R-:W-:Y:S01]  /*93d0*/  @P4 STG.E.U16 desc[UR36][R4.64+0x160], R112 ;  /* 0x0001607004004986 */ /* 0x000fe2000c101524 */
[C---:B------:R-:W-:Y:S02]  /*93e0*/  ISETP.GT.AND P3, PT, R3.reuse, 0x8, P0 ;  /* 0x000000080300780c */ /* 0x040fe40000764270 */
[----:B------:R-:W-:Y:S01]  /*93f0*/  ISETP.GT.AND P0, PT, R0, 0xb9, PT ;  /* 0x000000b90000780c */ /* 0x000fe20003f04270 */
[----:B------:R-:W-:Y:S01]  /*9400*/  @P5 STG.E.U16 desc[UR36][R4.64+0x162], R113 ;  /* 0x0001627104005986 */ /* 0x000fe2000c101524 */
[----:B------:R-:W-:-:S02]  /*9410*/  ISETP.GT.AND P4, PT, R3, RZ, P1 ;  /* 0x000000ff0300720c */ /* 0x000fc40000f84270 */
[----:B------:R-:W-:Y:S02]  /*9420*/  F2FP.BF16.F32.PACK_AB R114, RZ, R114 ;  /* 0x00000072ff72723e */ /* 0x000fe400000010ff */
[C---:B------:R-:W-:Y:S02]  /*9430*/  ISETP.GT.AND P5, PT, R3.reuse, RZ, P0 ;  /* 0x000000ff0300720c */ /* 0x040fe400007a4270 */
[----:B------:R-:W-:Y:S01]  /*9440*/  F2FP.BF16.F32.PACK_AB R115, RZ, R115 ;  /* 0x00000073ff73723e */ /* 0x000fe200000010ff */
[----:B------:R-:W-:Y:S01]  /*9450*/  @P2 STG.E.U16 desc[UR36][R6.64+0x160], R114 ;  /* 0x0001607206002986 */ /* 0x000fe2000c101524 */
[----:B------:R-:W-:Y:S02]  /*9460*/  F2FP.BF16.F32.PACK_AB R116, RZ, R116 ;  /* 0x00000074ff74723e */ /* 0x000fe400000010ff */
        /* <DEDUP_REMOVED lines=65> */
[----:B------:R-:W-:Y:S02]  /*9880*/  ISETP.GT.AND P5, PT, R3, RZ, P0 ;  /* 0x000000ff0300720c */ /* 0x000fe400007a4270 */
[----:B------:R-:W-:Y:S02]  /*9890*/  F2FP.BF16.F32.PACK_AB R134, RZ, R134 ;  /* 0x00000086ff86723e */ /* 0x000fe400000010ff */
[----:B------:R-:W-:Y:S02]  /*98a0*/  F2FP.BF16.F32.PACK_AB R135, RZ, R135 ;  /* 0x00000087ff87723e */ /* 0x000fe400000010ff */
[----:B------:R-:W-:Y:S01]  /*98b0*/  F2FP.BF16.F32.PACK_AB R136, RZ, R136 ;  /* 0x00000088ff88723e */ /* 0x000fe200000010ff */
[----:B------:R-:W-:Y:S01]  /*98c0*/  @P2 STG.E.U16 desc[UR36][R6.64+0x1b0], R134 ;  /* 0x0001b08606002986 */ /* 0x000fe2000c101524 */
[----:B------:R-:W-:-:S02]  /*98d0*/  F2FP.BF16.F32.PACK_AB R137, RZ, R137 ;  /* 0x00000089ff89723e */ /* 0x000fc400000010ff */
[C---:B------:R-:W-:Y:S01]  /*98e0*/  ISETP.GT.AND P1, PT, R3.reuse, 0x8, P1 ;  /* 0x000000080300780c */ /* 0x040fe20000f24270 */
[----:B------:R-:W-:Y:S01]  /*98f0*/  @P3 STG.E.U16 desc[UR36][R6.64+0x1b2], R135 ;  /* 0x0001b28706003986 */ /* 0x000fe2000c101524 */
[C---:B------:R-:W-:Y:S02]  /*9900*/  ISETP.GT.AND P2, PT, R3.reuse, 0x8, P0 ;  /* 0x000000080300780c */ /* 0x040fe40000744270 */
[C---:B------:R-:W-:Y:S01]  /*9910*/  ISETP.GT.AND P0, PT, R0.reuse, 0xe9, PT ;  /* 0x000000e90000780c */ /* 0x040fe20003f04270 */
[----:B------:R-:W-:Y:S01]  /*9920*/  @P4 STG.E.U16 desc[UR36][R4.64+0x1c0], R136 ;  /* 0x0001c08804004986 */ /* 0x000fe2000c101524 */
[----:B------:R-:W-:Y:S02]  /*9930*/  ISETP.GT.AND P4, PT, R0, 0xe8, PT ;  /* 0x000000e80000780c */ /* 0x000fe40003f84270 */
[----:B------:R-:W-:Y:S01]  /*9940*/  F2FP.BF16.F32.PACK_AB R138, RZ, R138 ;  /* 0x0000008aff8a723e */ /* 0x000fe200000010ff */
[----:B------:R-:W-:Y:S01]  /*9950*/  @P5 STG.E.U16 desc[UR36][R4.64+0x1c2], R137 ;  /* 0x0001c28904005986 */ /* 0x000fe2000c101524 */
[----:B------:R-:W-:-:S02]  /*9960*/  ISETP.GT.AND P5, PT, R3, RZ, P4 ;  /* 0x000000ff0300720c */ /* 0x000fc400027a4270 */
[----:B------:R-:W-:Y:S01]  /*9970*/  F2FP.BF16.F32.PACK_AB R139, RZ, R139 ;  /* 0x0000008bff8b723e */ /* 0x000fe200000010ff */
[----:B------:R-:W-:Y:S01]  /*9980*/  @P1 STG.E.U16 desc[UR36][R6.64+0x1c0], R138 ;  /* 0x0001c08a06001986 */ /* 0x000fe2000c101524 */
[----:B------:R-:W-:Y:S02]  /*9990*/  F2FP.BF16.F32.PACK_AB R140, RZ, R140 ;  /* 0x0000008cff8c723e */ /* 0x000fe400000010ff */
[C---:B------:R-:W-:Y:S01]  /*99a0*/  ISETP.GT.AND P3, PT, R3.reuse, RZ, P0 ;  /* 0x000000ff0300720c */ /* 0x040fe20000764270 */
[----:B------:R-:W-:Y:S01]  /*99b0*/  @P2 STG.E.U16 desc[UR36][R6.64+0x1c2], R139 ;  /* 0x0001c28b06002986 */ /* 0x000fe2000c101524 */
[C---:B------:R-:W-:Y:S02]  /*99c0*/  ISETP.GT.AND P4, PT, R3.reuse, 0x8, P4 ;  /* 0x000000080300780c */ /* 0x040fe40002784270 */
[----:B------:R-:W-:Y:S02]  /*99d0*/  F2FP.BF16.F32.PACK_AB R141, RZ, R141 ;  /* 0x0000008dff8d723e */ /* 0x000fe400000010ff */
[----:B------:R-:W-:Y:S01]  /*99e0*/  F2FP.BF16.F32.PACK_AB R142, RZ, R142 ;  /* 0x0000008eff8e723e */ /* 0x000fe200000010ff */
[----:B------:R-:W-:Y:S01]  /*99f0*/  @P5 STG.E.U16 desc[UR36][R4.64+0x1d0], R140 ;  /* 0x0001d08c04005986 */ /* 0x000fe2000c101524 */
[----:B------:R-:W-:-:S02]  /*9a00*/  ISETP.GT.AND P5, PT, R3, 0x8, P0 ;  /* 0x000000080300780c */ /* 0x000fc400007a4270 */
[----:B------:R-:W-:Y:S02]  /*9a10*/  F2FP.BF16.F32.PACK_AB R143, RZ, R143 ;  /* 0x0000008fff8f723e */ /* 0x000fe400000010ff */
[C---:B------:R-:W-:Y:S01]  /*9a20*/  ISETP.GT.AND P0, PT, R0.reuse, 0xf1, PT ;  /* 0x000000f10000780c */ /* 0x040fe20003f04270 */
[----:B------:R-:W-:Y:S01]  /*9a30*/  @P3 STG.E.U16 desc[UR36][R4.64+0x1d2], R141 ;  /* 0x0001d28d04003986 */ /* 0x000fe2000c101524 */
[----:B------:R-:W-:Y:S02]  /*9a40*/  ISETP.GT.AND P3, PT, R0, 0xf0, PT ;  /* 0x000000f00000780c */ /* 0x000fe40003f64270 */
[----:B------:R-:W-:Y:S01]  /*9a50*/  F2FP.BF16.F32.PACK_AB R144, RZ, R144 ;  /* 0x00000090ff90723e */ /* 0x000fe200000010ff */
[----:B------:R-:W-:Y:S01]  /*9a60*/  @P4 STG.E.U16 desc[UR36][R6.64+0x1d0], R142 ;  /* 0x0001d08e06004986 */ /* 0x000fe2000c101524 */
[C---:B------:R-:W-:Y:S02]  /*9a70*/  ISETP.GT.AND P4, PT, R3.reuse, RZ, P3 ;  /* 0x000000ff0300720c */ /* 0x040fe40001f84270 */
[C---:B------:R-:W-:Y:S01]  /*9a80*/  ISETP.GT.AND P3, PT, R3.reuse, 0x8, P3 ;  /* 0x000000080300780c */ /* 0x040fe20001f64270 */
[----:B------:R-:W-:Y:S01]  /*9a90*/  @P5 STG.E.U16 desc[UR36][R6.64+0x1d2], R143 ;  /* 0x0001d28f06005986 */ /* 0x000fe2000c101524 */
[----:B------:R-:W-:-:S02]  /*9aa0*/  ISETP.GT.AND P5, PT, R3, RZ, P0 ;  /* 0x000000ff0300720c */ /* 0x000fc400007a4270 */
[----:B------:R-:W-:Y:S02]  /*9ab0*/  F2FP.BF16.F32.PACK_AB R145, RZ, R145 ;  /* 0x00000091ff91723e */ /* 0x000fe400000010ff */
[C---:B------:R-:W-:Y:S02]  /*9ac0*/  ISETP.GT.AND P0, PT, R3.reuse, 0x8, P0 ;  /* 0x000000080300780c */ /* 0x040fe40000704270 */
[C---:B------:R-:W-:Y:S02]  /*9ad0*/  ISETP.GT.AND P1, PT, R0.reuse, 0xf9, PT ;  /* 0x000000f90000780c */ /* 0x040fe40003f24270 */
[----:B------:R-:W-:Y:S01]  /*9ae0*/  ISETP.GT.AND P2, PT, R0, 0xf8, PT ;  /* 0x000000f80000780c */ /* 0x000fe20003f44270 */
[----:B------:R-:W-:Y:S01]  /*9af0*/  @P4 STG.E.U16 desc[UR36][R4.64+0x1e0], R144 ;  /* 0x0001e09004004986 */ /* 0x000fe2000c101524 */
[C---:B------:R-:W-:Y:S01]  /*9b00*/  ISETP.GT.AND P4, PT, R3.reuse, RZ, P1 ;  /* 0x000000ff0300720c */ /* 0x040fe20000f84270 */
[----:B------:R-:W-:Y:S01]  /*9b10*/  @P3 IMAD.MOV.U32 R2, RZ, RZ, R6 ;  /* 0x000000ffff023224 */ /* 0x000fe200078e0006 */
[C---:B------:R-:W-:Y:S01]  /*9b20*/  ISETP.GT.AND P1, PT, R3.reuse, 0x8, P1 ;  /* 0x000000080300780c */ /* 0x040fe20000f24270 */
[----:B------:R-:W-:Y:S01]  /*9b30*/  @P5 STG.E.U16 desc[UR36][R4.64+0x1e2], R145 ;  /* 0x0001e29104005986 */ /* 0x000fe2000c101524 */
[----:B------:R-:W-:-:S02]  /*9b40*/  ISETP.GT.AND P5, PT, R3, RZ, P2 ;  /* 0x000000ff0300720c */ /* 0x000fc400017a4270 */
[----:B------:R-:W-:Y:S01]  /*9b50*/  ISETP.GT.AND P2, PT, R3, 0x8, P2 ;  /* 0x000000080300780c */ /* 0x000fe20001744270 */
[----:B------:R-:W-:Y:S01]  /*9b60*/  @P3 IMAD.MOV.U32 R3, RZ, RZ, R7 ;  /* 0x000000ffff033224 */ /* 0x000fe200078e0007 */
[----:B------:R-:W-:Y:S02]  /*9b70*/  F2FP.BF16.F32.PACK_AB R146, RZ, R146 ;  /* 0x00000092ff92723e */ /* 0x000fe400000010ff */
[----:B------:R-:W-:Y:S02]  /*9b80*/  F2FP.BF16.F32.PACK_AB R147, RZ, R147 ;  /* 0x00000093ff93723e */ /* 0x000fe400000010ff */
[----:B------:R-:W-:Y:S01]  /*9b90*/  F2FP.BF16.F32.PACK_AB R148, RZ, R148 ;  /* 0x00000094ff94723e */ /* 0x000fe200000010ff */
[----:B------:R0:W-:Y:S01]  /*9ba0*/  @P3 STG.E.U16 desc[UR36][R2.64+0x1e0], R146 ;  /* 0x0001e09202003986 */ /* 0x0001e2000c101524 */
[----:B------:R-:W-:Y:S02]  /*9bb0*/  F2FP.BF16.F32.PACK_AB R149, RZ, R149 ;  /* 0x00000095ff95723e */ /* 0x000fe400000010ff */
[----:B------:R-:W-:-:S02]  /*9bc0*/  F2FP.BF16.F32.PACK_AB R150, RZ, R150 ;  /* 0x00000096ff96723e */ /* 0x000fc400000010ff */
[----:B------:R-:W-:Y:S01]  /*9bd0*/  F2FP.BF16.F32.PACK_AB R151, RZ, R151 ;  /* 0x00000097ff97723e */ /* 0x000fe200000010ff */
[----:B0-----:R-:W-:Y:S02]  /*9be0*/  @P0 IMAD.MOV.U32 R2, RZ, RZ, R6 ;  /* 0x000000ffff020224 */ /* 0x001fe400078e0006 */
[----:B------:R-:W-:-:S05]  /*9bf0*/  @P0 IMAD.MOV.U32 R3, RZ, RZ, R7 ;  /* 0x000000ffff030224 */ /* 0x000fca00078e0007 */
[----:B------:R0:W-:Y:S02]  /*9c00*/  @P0 STG.E.U16 desc[UR36][R2.64+0x1e2], R147 ;  /* 0x0001e29302000986 */ /* 0x0001e4000c101524 */
[----:B0-----:R-:W-:Y:S02]  /*9c10*/  @P5 IMAD.MOV.U32 R2, RZ, RZ, R4 ;  /* 0x000000ffff025224 */ /* 0x001fe400078e0004 */
[----:B------:R-:W-:-:S05]  /*9c20*/  @P5 IMAD.MOV.U32 R3, RZ, RZ, R5 ;  /* 0x000000ffff035224 */ /* 0x000fca00078e0005 */
[----:B------:R0:W-:Y:S04]  /*9c30*/  @P5 STG.E.U16 desc[UR36][R2.64+0x1f0], R148 ;  /* 0x0001f09402005986 */ /* 0x0001e8000c101524 */
[----:B------:R1:W-:Y:S01]  /*9c40*/  @P4 STG.E.U16 desc[UR36][R4.64+0x1f2], R149 ;  /* 0x0001f29504004986 */ /* 0x0003e2000c101524 */
[----:B0-----:R-:W-:Y:S02]  /*9c50*/  @P2 IMAD.MOV.U32 R2, RZ, RZ, R6 ;  /* 0x000000ffff022224 */ /* 0x001fe400078e0006 */
[----:B------:R-:W-:-:S05]  /*9c60*/  @P2 IMAD.MOV.U32 R3, RZ, RZ, R7 ;  /* 0x000000ffff032224 */ /* 0x000fca00078e0007 */
[----:B------:R1:W-:Y:S04]  /*9c70*/  @P2 STG.E.U16 desc[UR36][R2.64+0x1f0], R150 ;  /* 0x0001f09602002986 */ /* 0x0003e8000c101524 */
[----:B------:R1:W-:Y:S02]  /*9c80*/  @P1 STG.E.U16 desc[UR36][R6.64+0x1f2], R151 ;  /* 0x0001f29706001986 */ /* 0x0003e4000c101524 */
.L_x_286:
[----:B------:R-:W-:Y:S05]  /*9c90*/  BSYNC B0 ;  /* 0x0000000000007941 */ /* 0x000fea0003800000 */
.L_x_32:
[----:B01----:R-:W2:Y:S01]  /*9ca0*/  LDL.64 R2, [R1] ;  /* 0x0000000001027983 */ /* 0x003ea20000100a00 */
[----:B------:R-:W-:Y:S01]  /*9cb0*/  ULDC.64 UR4, c[0x0][0x650] ;  /* 0x0001940000047ab9 */ /* 0x000fe20000000a00 */
[----:B------:R0:W-:Y:S01]  /*9cc0*/  SYNCS.ARRIVE.TRANS64.A1T0 RZ, [R160+UR45], RZ ;  /* 0x000000ffa0ff79a7 */ /* 0x0001e2000810002d */
[----:B------:R-:W-:Y:S01]  /*9cd0*/  PRMT R0, RZ, 0x7610, R0 ;  /* 0x00007610ff007816 */ /* 0x000fe20000000000 */
[----:B------:R-:W-:Y:S02]  /*9ce0*/  IMAD.MOV.U32 R19, RZ, RZ, -0x1 ;  /* 0xffffffffff137424 */ /* 0x000fe400078e00ff */
[----:B-----5:R-:W-:Y:S01]  /*9cf0*/  IMAD.MOV.U32 R22, RZ, RZ, -0x1 ;  /* 0xffffffffff167424 */ /* 0x020fe200078e00ff */
[----:B--2---:R-:W-:-:S04]  /*9d00*/  LEA R18, P0, R2, R18, 0x1 ;  /* 0x0000001202127211 */ /* 0x004fc800078008ff */
[----:B------:R-:W-:Y:S01]  /*9d10*/  LEA.HI.X R17, R2, R17, R23, 0x1, P0 ;  /* 0x0000001102117211 */ /* 0x000fe200000f0c17 */
[----:B------:R-:W-:Y:S01]  /*9d20*/  IMAD.MOV.U32 R2, RZ, RZ, -0x1 ;  /* 0xffffffffff027424 */ /* 0x000fe200078e00ff */
[----:B------:R-:W-:-:S04]  /*9d30*/  ISETP.GE.U32.AND P0, PT, R18, UR4, PT ;  /* 0x0000000412007c0c */ /* 0x000fc8000bf06070 */
[----:B------:R-:W-:-:S13]  /*9d40*/  ISETP.GE.U32.AND.EX P0, PT, R17, UR5, PT, P0 ;  /* 0x0000000511007c0c */ /* 0x000fda000bf06100 */
[----:B0-----:R-:W-:Y:S05]  /*9d50*/  @P0 BRA `(.L_x_287) ;  /* 0x0000000400700947 */ /* 0x001fea0003800000 */
[----:B------:R-:W0:Y:S01]  /*9d60*/  S2R R10, SR_CTAID.X ;  /* 0x00000000000a7919 */ /* 0x000e220000002500 */
[----:B---34-:R-:W1:Y:S01]  /*9d70*/  LDC.64 R8, c[0x0][0x628] ;  /* 0x00018a00ff087b82 */ /* 0x018e620000000a00 */
[----:B------:R-:W-:Y:S01]  /*9d80*/  ULDC UR4, c[0x0][0x150] ;  /* 0x0000540000047ab9 */ /* 0x000fe20000000800 */
[----:B------:R-:W-:Y:S01]  /*9d90*/  IMAD.MOV.U32 R6, RZ, RZ, R18 ;  /* 0x000000ffff067224 */ /* 0x000fe200078e0012 */
[----:B------:R-:W2:Y:S01]  /*9da0*/  S2R R20, SR_CTAID.Y ;  /* 0x0000000000147919 */ /* 0x000ea20000002600 */
[----:B------:R-:W-:-:S04]  /*9db0*/  IMAD.MOV.U32 R7, RZ, RZ, R17 ;  /* 0x000000ffff077224 */ /* 0x000fc800078e0011 */
[----:B------:R-:W3:Y:S08]  /*9dc0*/  LDC R15, c[0x0][0x144] ;  /* 0x00005100ff0f7b82 */ /* 0x000ef00000000800 */
[----:B------:R-:W4:Y:S08]  /*9dd0*/  LDC R0, c[0x0][0x630] ;  /* 0x00018c00ff007b82 */ /* 0x000f300000000800 */
[----:B------:R-:W2:Y:S01]  /*9de0*/  LDC.64 R12, c[0x0][0x620] ;  /* 0x00018800ff0c7b82 */ /* 0x000ea20000000a00 */
[----:B-1----:R-:W-:-:S04]  /*9df0*/  ISETP.NE.U32.AND P0, PT, R8, RZ, PT ;  /* 0x000000ff0800720c */ /* 0x002fc80003f05070 */
[----:B------:R-:W-:Y:S02]  /*9e00*/  ISETP.NE.AND.EX P0, PT, R9, RZ, PT, P0 ;  /* 0x000000ff0900720c */ /* 0x000fe40003f05300 */
[----:B0-----:R-:W-:-:S05]  /*9e10*/  I2FP.F32.U32 R2, R10 ;  /* 0x0000000a00027245 */ /* 0x001fca0000201000 */
[----:B------:R-:W-:-:S04]  /*9e20*/  FMUL R2, R2, UR4 ;  /* 0x0000000402027c20 */ /* 0x000fc80008400000 */
[----:B------:R0:W1:Y:S02]  /*9e30*/  F2I.U32.TRUNC.NTZ R14, R2 ;  /* 0x00000002000e7305 */ /* 0x000064000020f000 */
[----:B---34-:R-:W-:Y:S05]  /*9e40*/  @!P0 BRA `(.L_x_288) ;  /* 0x0000000000288947 */ /* 0x018fea0003800000 */
[----:B------:R-:W3:Y:S02]  /*9e50*/  LDC R3, c[0x0][0x634] ;  /* 0x00018d00ff037b82 */ /* 0x000ee40000000800 */
[----:B---3--:R-:W-:-:S05]  /*9e60*/  IADD3 R7, P0, R18, R3, RZ ;  /* 0x0000000312077210 */ /* 0x008fca0007f1e0ff */
[----:B------:R-:W-:-:S04]  /*9e70*/  IMAD.X R11, RZ, RZ, R17, P0 ;  /* 0x000000ffff0b7224 */ /* 0x000fc800000e0611 */
[----:B0-----:R-:W-:-:S04]  /*9e80*/  IMAD.WIDE.U32 R2, R11, R8, RZ ;  /* 0x000000080b027225 */ /* 0x001fc800078e00ff */
[----:B------:R-:W-:-:S04]  /*9e90*/  IMAD.WIDE.U32 R4, P0, R7, R9, R2 ;  /* 0x0000000907047225 */ /* 0x000fc80007800002 */
[----:B------:R-:W-:-:S04]  /*9ea0*/  IMAD.WIDE.U32 R2, R7, R8, RZ ;  /* 0x0000000807027225 */ /* 0x000fc800078e00ff */
[----:B------:R-:W-:Y:S01]  /*9eb0*/  IMAD.X R7, RZ, RZ, RZ, P0 ;  /* 0x000000ffff077224 */ /* 0x000fe200000e06ff */
[----:B------:R-:W-:Y:S01]  /*9ec0*/  IADD3 RZ, P0, R3, R4, RZ ;  /* 0x0000000403ff7210 */ /* 0x000fe20007f1e0ff */
[----:B------:R-:W-:-:S04]  /*9ed0*/  IMAD.MOV.U32 R6, RZ, RZ, R5 ;  /* 0x000000ffff067224 */ /* 0x000fc800078e0005 */
[----:B------:R-:W-:-:S08]  /*9ee0*/  IMAD.WIDE.U32.X R6, R11, R9, R6, P0 ;  /* 0x000000090b067225 */ /* 0x000fd000000e0406 */
.L_x_288:
[----:B------:R-:W3:Y:S01]  /*9ef0*/  LDC.64 R26, c[0x0][0x640] ;  /* 0x00019000ff1a7b82 */ /* 0x000ee20000000a00 */
[-C--:B------:R-:W-:Y:S01]  /*9f00*/  SHF.R.U64 R11, R6, R0.reuse, R7 ;  /* 0x00000000060b7219 */ /* 0x080fe20000001207 */
[----:B------:R-:W-:Y:S01]  /*9f10*/  IMAD.MOV.U32 R19, RZ, RZ, R17 ;  /* 0x000000ffff137224 */ /* 0x000fe200078e0011 */
[----:B------:R-:W-:Y:S01]  /*9f20*/  SHF.R.U32.HI R0, RZ, R0, R7 ;  /* 0x00000000ff007219 */ /* 0x000fe20000011607 */
[----:B-1----:R-:W-:Y:S01]  /*9f30*/  IMAD.MOV R14, RZ, RZ, -R14 ;  /* 0x000000ffff0e7224 */ /* 0x002fe200078e0a0e */
[----:B------:R-:W-:Y:S01]  /*9f40*/  IADD3 R5, P0, RZ, -R11, RZ ;  /* 0x8000000bff057210 */ /* 0x000fe20007f1e0ff */
[----:B------:R-:W-:Y:S01]  /*9f50*/  ULDC UR4, c[0x0][0x154] ;  /* 0x0000550000047ab9 */ /* 0x000fe20000000800 */
[----:B------:R-:W-:Y:S01]  /*9f60*/  IMAD.MOV.U32 R7, RZ, RZ, 0x1 ;  /* 0x00000001ff077424 */ /* 0x000fe200078e00ff */
[----:B------:R-:W1:Y:S01]  /*9f70*/  LDC R4, c[0x0][0x618] ;  /* 0x00018600ff047b82 */ /* 0x000e620000000800 */
[----:B------:R-:W-:Y:S02]  /*9f80*/  IMAD R22, R15, R14, R10 ;  /* 0x0000000e0f167224 */ /* 0x000fe400078e020a */
[----:B------:R-:W-:-:S04]  /*9f90*/  IMAD.X R3, RZ, RZ, ~R0, P0 ;  /* 0x000000ffff037224 */ /* 0x000fc800000e0e00 */
[-C--:B--2---:R-:W-:Y:S01]  /*9fa0*/  IMAD R0, R3, R12.reuse, RZ ;  /* 0x0000000c03007224 */ /* 0x084fe200078e02ff */
[----:B------:R-:W2:Y:S01]  /*9fb0*/  LDC R6, c[0x0][0x608] ;  /* 0x00018200ff067b82 */ /* 0x000ea20000000800 */
[----:B0-----:R-:W-:-:S04]  /*9fc0*/  IMAD.WIDE.U32 R2, R5, R12, R18 ;  /* 0x0000000c05027225 */ /* 0x001fc800078e0012 */
[----:B------:R-:W-:Y:S01]  /*9fd0*/  IMAD R5, R5, R13, R0 ;  /* 0x0000000d05057224 */ /* 0x000fe200078e0200 */
[----:B------:R-:W-:Y:S02]  /*9fe0*/  I2FP.F32.U32 R0, R20 ;  /* 0x0000001400007245 */ /* 0x000fe40000201000 */
[----:B------:R-:W0:Y:S01]  /*9ff0*/  LDC R24, c[0x0][0x658] ;  /* 0x00019600ff187b82 */ /* 0x000e220000000800 */
[----:B------:R-:W-:Y:S01]  /*a000*/  IMAD.IADD R3, R3, 0x1, R5 ;  /* 0x0000000103037824 */ /* 0x000fe200078e0205 */
[----:B---3--:R-:W-:Y:S01]  /*a010*/  ISETP.NE.U32.AND P0, PT, R26, RZ, PT ;  /* 0x000000ff1a00720c */ /* 0x008fe20003f05070 */
[----:B------:R-:W-:Y:S01]  /*a020*/  FMUL R0, R0, UR4 ;  /* 0x0000000400007c20 */ /* 0x000fe20008400000 */
[----:B------:R-:W-:Y:S02]  /*a030*/  IMAD.MOV.U32 R5, RZ, RZ, -0x1 ;  /* 0xffffffffff057424 */ /* 0x000fe400078e00ff */
[----:B------:R-:W-:Y:S01]  /*a040*/  ISETP.NE.AND.EX P0, PT, R27, RZ, PT, P0 ;  /* 0x000000ff1b00720c */ /* 0x000fe20003f05300 */
[----:B------:R3:W4:Y:S01]  /*a050*/  F2I.U32.TRUNC.NTZ R12, R0 ;  /* 0x00000000000c7305 */ /* 0x000722000020f000 */
[----:B------:R-:W3:Y:S01]  /*a060*/  LDC R15, c[0x0][0x148] ;  /* 0x00005200ff0f7b82 */ /* 0x000ee20000000800 */
[----:B-1----:R-:W-:-:S02]  /*a070*/  SHF.R.U64 R10, R2, R4, R3 ;  /* 0x00000004020a7219 */ /* 0x002fc40000001203 */
[----:B------:R-:W-:-:S05]  /*a080*/  SHF.R.U32.HI R3, RZ, R4, R3 ;  /* 0x00000004ff037219 */ /* 0x000fca0000011603 */
[----:B------:R-:W1:Y:S01]  /*a090*/  LDC R14, c[0x0][0x600] ;  /* 0x00018000ff0e7b82 */ /* 0x000e620000000800 */
[-CC-:B--2---:R-:W-:Y:S02]  /*a0a0*/  SHF.R.U64 R8, R10, R6.reuse, R3.reuse ;  /* 0x000000060a087219 */ /* 0x184fe40000001203 */
[----:B------:R-:W-:-:S05]  /*a0b0*/  SHF.R.U32.HI R3, RZ, R6, R3 ;  /* 0x00000006ff037219 */ /* 0x000fca0000011603 */
[----:B------:R-:W2:Y:S01]  /*a0c0*/  LDC R21, c[0x0][0x648] ;  /* 0x00019200ff157b82 */ /* 0x000ea20000000800 */
[-CC-:B0-----:R-:W-:Y:S02]  /*a0d0*/  SHF.R.U64 R13, R8, R24.reuse, R3.reuse ;  /* 0x00000018080d7219 */ /* 0x181fe40000001203 */
[-C--:B------:R-:W-:Y:S02]  /*a0e0*/  SHF.L.U32 R5, R5, R24.reuse, RZ ;  /* 0x0000001805057219 */ /* 0x080fe400000006ff */
[-C--:B------:R-:W-:Y:S01]  /*a0f0*/  SHF.R.U32.HI R3, RZ, R24.reuse, R3 ;  /* 0x00000018ff037219 */ /* 0x080fe20000011603 */
[----:B------:R-:W-:Y:S01]  /*a100*/  IMAD.MOV.U32 R2, RZ, RZ, R13 ;  /* 0x000000ffff027224 */ /* 0x000fe200078e000d */
[----:B------:R-:W-:Y:S01]  /*a110*/  SHF.L.U32 R24, R7, R24, RZ ;  /* 0x0000001807187219 */ /* 0x000fe200000006ff */
[----:B------:R-:W0:Y:S01]  /*a120*/  LDC R25, c[0x0][0x638] ;  /* 0x00018e00ff197b82 */ /* 0x000e220000000800 */
[----:B------:R-:W-:-:S07]  /*a130*/  LOP3.LUT R19, RZ, R5, RZ, 0x33, !PT ;  /* 0x00000005ff137212 */ /* 0x000fce00078e33ff */
[----:B------:R-:W0:Y:S01]  /*a140*/  LDC R28, c[0x0][0x610] ;  /* 0x00018400ff1c7b82 */ /* 0x000e220000000800 */
[----:B----4-:R-:W-:Y:S05]  /*a150*/  @!P0 BRA `(.L_x_289) ;  /* 0x0000000000288947 */ /* 0x010fea0003800000 */
[----:B---3--:R-:W3:Y:S02]  /*a160*/  LDC R0, c[0x0][0x64c] ;  /* 0x00019300ff007b82 */ /* 0x008ee40000000800 */
[----:B---3--:R-:W-:-:S05]  /*a170*/  IADD3 R7, P0, R13, R0, RZ ;  /* 0x000000000d077210 */ /* 0x008fca0007f1e0ff */
        /* <DEDUP_REMOVED lines=8> */
.L_x_289:
[----:B------:R-:W4:Y:S01]  /*a200*/  LDC R4, c[0x0][0x65c] ;  /* 0x00019700ff047b82 */ /* 0x000f220000000800 */
[----:B--23--:R-:W-:Y:S01]  /*a210*/  SHF.R.U64 R0, R2, R21, R3 ;  /* 0x0000001502007219 */ /* 0x00cfe20000001203 */
[----:B-1----:R-:W-:Y:S01]  /*a220*/  VIADD R3, R14, 0xffffffff ;  /* 0xffffffff0e037836 */ /* 0x002fe20000000000 */
[----:B------:R-:W-:Y:S01]  /*a230*/  LOP3.LUT R19, R8, R19, RZ, 0xc0, !PT ;  /* 0x0000001308137212 */ /* 0x000fe200078ec0ff */
[----:B------:R-:W-:Y:S02]  /*a240*/  IMAD.MOV R12, RZ, RZ, -R12 ;  /* 0x000000ffff0c7224 */ /* 0x000fe400078e0a0c */
[----:B------:R-:W-:Y:S01]  /*a250*/  IMAD.MOV R2, RZ, RZ, -R0 ;  /* 0x000000ffff027224 */ /* 0x000fe200078e0a00 */
[----:B------:R-:W-:Y:S01]  /*a260*/  LOP3.LUT R3, R10, R3, RZ, 0xc0, !PT ;  /* 0x000000030a037212 */ /* 0x000fe200078ec0ff */
[----:B------:R-:W-:Y:S02]  /*a270*/  IMAD R19, R24, R0, R19 ;  /* 0x0000000018137224 */ /* 0x000fe400078e0213 */
[----:B0-----:R-:W-:-:S04]  /*a280*/  IMAD R0, R2, R25, R13 ;  /* 0x0000001902007224 */ /* 0x001fc800078e020d */
[----:B------:R-:W-:Y:S01]  /*a290*/  IMAD R2, R0, R14, R3 ;  /* 0x0000000e00027224 */ /* 0x000fe200078e0203 */
[----:B----4-:R-:W-:Y:S01]  /*a2a0*/  ISETP.NE.AND P0, PT, R4, 0x1, PT ;  /* 0x000000010400780c */ /* 0x010fe20003f05270 */
[----:B------:R-:W-:-:S05]  /*a2b0*/  IMAD.MOV.U32 R4, RZ, RZ, 0x1 ;  /* 0x00000001ff047424 */ /* 0x000fca00078e00ff */
[----:B------:R-:W-:-:S07]  /*a2c0*/  PRMT R0, R4, 0x7610, R0 ;  /* 0x0000761004007816 */ /* 0x000fce0000000000 */
[----:B------:R-:W-:-:S04]  /*a2d0*/  @P0 IMAD R22, R15, R12, R20 ;  /* 0x0000000c0f160224 */ /* 0x000fc800078e0214 */
[----:B------:R-:W-:-:S05]  /*a2e0*/  IMAD R19, R19, R28, R22 ;  /* 0x0000001c13137224 */ /* 0x000fca00078e0216 */
[----:B------:R-:W-:Y:S02]  /*a2f0*/  SEL R22, R2, R19, !P0 ;  /* 0x0000001302167207 */ /* 0x000fe40004000000 */
[----:B------:R-:W-:Y:S01]  /*a300*/  SEL R19, R19, R2, !P0 ;  /* 0x0000000213137207 */ /* 0x000fe20004000000 */
[----:B------:R-:W-:-:S07]  /*a310*/  IMAD.MOV.U32 R2, RZ, RZ, R11 ;  /* 0x000000ffff027224 */ /* 0x000fce00078e000b */
.L_x_287:
[----:B------:R-:W-:Y:S02]  /*a320*/  LOP3.LUT P0, RZ, R0, 0xff, RZ, 0xc0, !PT ;  /* 0x000000ff00ff7812 */ /* 0x000fe4000780c0ff */
[----:B------:R-:W-:-:S11]  /*a330*/  LOP3.LUT R173, R173, 0x1, RZ, 0x3c, !PT ;  /* 0x00000001adad7812 */ /* 0x000fd600078e3cff */
[----:B------:R-:W-:Y:S05]  /*a340*/  @P0 BRA `(.L_x_290) ;  /* 0xffffff7000300947 */ /* 0x000fea000383ffff */
[----:B------:R-:W-:Y:S05]  /*a350*/  EXIT ;  /* 0x000000000000794d */ /* 0x000fea0003800000 */
.L_x_13:
[----:B------:R-:W-:-:S08]  /*a360*/  ISETP.NE.AND P0, PT, R0, RZ, PT ;  /* 0x000000ff0000720c */ /* 0x000fd00003f05270 */
[----:B0-----:R-:W0:-:S00]  /*a370*/  USETMAXREG.DEALLOC.CTAPOOL 0x28 ;  /* 0x00000028000079c8 */ /* 0x001e0000080e0500 */
[----:B------:R-:W-:Y:S05]  /*a380*/  @P0 EXIT ;  /* 0x000000000000094d */ /* 0x000fea0003800000 */
[----:B0-----:R-:W-:Y:S01]  /*a390*/  LOP3.LUT P0, RZ, R8, 0xff, RZ, 0xc0, !PT ;  /* 0x000000ff08ff7812 */ /* 0x001fe2000780c0ff */
[----:B------:R-:W-:Y:S02]  /*a3a0*/  IMAD.MOV.U32 R0, RZ, RZ, 0x1 ;  /* 0x00000001ff007424 */ /* 0x000fe400078e00ff */
[----:B------:R-:W-:-:S10]  /*a3b0*/  IMAD.MOV.U32 R7, RZ, RZ, RZ ;  /* 0x000000ffff077224 */ /* 0x000fd400078e00ff */
[----:B------:R-:W-:Y:S05]  /*a3c0*/  @!P0 BRA `(.L_x_291) ;  /* 0x0000000c001c8947 */ /* 0x000fea0003800000 */
[----:B------:R-:W-:Y:S01]  /*a3d0*/  LOP3.LUT P0, RZ, R4, 0x1f, RZ, 0xc0, !PT ;  /* 0x0000001f04ff7812 */ /* 0x000fe2000780c0ff */
[----:B------:R-:W-:Y:S01]  /*a3e0*/  ULDC UR5, c[0x0][0x658] ;  /* 0x0001960000057ab9 */ /* 0x000fe20000000800 */
[----:B------:R-:W-:Y:S01]  /*a3f0*/  UMOV UR6, 0xffffffff ;  /* 0xffffffff00067882 */ /* 0x000fe20000000000 */
[----:B------:R-:W-:Y:S01]  /*a400*/  BSSY B0, `(.L_x_291) ;  /* 0x00000c3000007945 */ /* 0x000fe20003800000 */
[----:B------:R-:W-:Y:S01]  /*a410*/  USHF.L.U32 UR6, UR6, UR5, URZ ;  /* 0x0000000506067299 */ /* 0x000fe2000800063f */
[C---:B------:R-:W-:Y:S01]  /*a420*/  ISETP.NE.AND P2, PT, R3.reuse, RZ, PT ;  /* 0x000000ff0300720c */ /* 0x040fe20003f45270 */
[----:B------:R-:W-:Y:S01]  /*a430*/  IMAD.MOV.U32 R8, RZ, RZ, 0x1 ;  /* 0x00000001ff087424 */ /* 0x000fe200078e00ff */
[----:B------:R-:W-:Y:S01]  /*a440*/  ISETP.NE.OR P0, PT, R3, RZ, !P0 ;  /* 0x000000ff0300720c */ /* 0x000fe20004705670 */
[----:B------:R-:W-:Y:S01]  /*a450*/  IMAD.MOV.U32 R0, RZ, RZ, 0x1 ;  /* 0x00000001ff007424 */ /* 0x000fe200078e00ff */
[----:B------:R-:W-:Y:S01]  /*a460*/  LOP3.LUT R6, R16, 0x2, RZ, 0xfc, !PT ;  /* 0x0000000210067812 */ /* 0x000fe200078efcff */
[----:B------:R-:W-:Y:S01]  /*a470*/  IMAD.MOV.U32 R7, RZ, RZ, RZ ;  /* 0x000000ffff077224 */ /* 0x000fe200078e00ff */
[----:B------:R-:W-:Y:S01]  /*a480*/  ULDC UR4, c[0x0][0x600] ;  /* 0x0001800000047ab9 */ /* 0x000fe20000000800 */
[----:B------:R-:W-:Y:S01]  /*a490*/  UMOV UR7, 0x1 ;  /* 0x0000000100077882 */ /* 0x000fe20000000000 */
[----:B------:R-:W-:-:S02]  /*a4a0*/  UIADD3 UR19, UR40, 0x1, URZ ;  /* 0x0000000128137890 */ /* 0x000fc4000fffe03f */
[----:B------:R-:W-:Y:S02]  /*a4b0*/  UIADD3 UR15, UR4, -0x1, URZ ;  /* 0xffffffff040f7890 */ /* 0x000fe4000fffe03f */
[----:B------:R-:W-:Y:S02]  /*a4c0*/  USHF.L.U32 UR17, UR7, UR5, URZ ;  /* 0x0000000507117299 */ /* 0x000fe4000800063f */
[----:B------:R-:W-:Y:S01]  /*a4d0*/  ULOP3.LUT UR16, URZ, UR6, URZ, 0x33, !UPT ;  /* 0x000000063f107292 */ /* 0x000fe2000f8e333f */
[----:B------:R-:W-:-:S11]  /*a4e0*/  ULDC.64 UR20, c[0x0][0x198] ;  /* 0x0000660000147ab9 */ /* 0x000fd60000000a00 */
.L_x_303:
[----:B------:R-:W-:-:S03]  /*a4f0*/  UMOV UR4, 0xffffffff ;  /* 0xffffffff00047882 */ /* 0x000fc60000000000 */
[----:B------:R-:W-:Y:S05]  /*a500*/  BRA.DIV UR4, `(.L_x_292) ;  /* 0x0000000e04bc7947 */ /* 0x000fea000b800000 */
[----:B------:R-:W-:-:S13]  /*a510*/  ELECT P6, URZ, PT ;  /* 0x00000000003f782f */ /* 0x000fda00038c0000 */
.L_x_315:
[----:B------:R-:W0:Y:S01]  /*a520*/  LDC R3, c[0x0][0x28c] ;  /* 0x0000a300ff037b82 */ /* 0x000e220000000800 */
[----:B------:R-:W-:Y:S01]  /*a530*/  BSSY B1, `(.L_x_293) ;  /* 0x0000037000017945 */ /* 0x000fe20003800000 */
[----:B0-----:R-:W-:-:S13]  /*a540*/  ISETP.LT.OR P6, PT, R3, 0x1, !P6 ;  /* 0x000000010300780c */ /* 0x001fda00077c1670 */
[----:B------:R-:W-:Y:S05]  /*a550*/  @P6 BRA `(.L_x_294) ;  /* 0x0000000000d06947 */ /* 0x000fea0003800000 */
[----:B------:R-:W-:Y:S02]  /*a560*/  IMAD.SHL.U32 R22, R22, 0x100, RZ ;  /* 0x0000010016167824 */ /* 0x000fe400078e00ff */
[----:B------:R-:W-:Y:S02]  /*a570*/  IMAD.SHL.U32 R19, R19, 0x40, RZ ;  /* 0x0000004013137824 */ /* 0x000fe400078e00ff */
[----:B------:R-:W-:Y:S02]  /*a580*/  IMAD.MOV.U32 R12, RZ, RZ, RZ ;  /* 0x000000ffff0c7224 */ /* 0x000fe400078e00ff */
[----:B------:R-:W-:Y:S02]  /*a590*/  IMAD.U32 R13, RZ, RZ, UR19 ;  /* 0x00000013ff0d7e24 */ /* 0x000fe4000f8e00ff */
[----:B------:R-:W-:Y:S02]  /*a5a0*/  IMAD.MOV.U32 R3, RZ, RZ, R0 ;  /* 0x000000ffff037224 */ /* 0x000fe400078e0000 */
[----:B------:R-:W-:-:S07]  /*a5b0*/  IMAD.MOV.U32 R4, RZ, RZ, R7 ;  /* 0x000000ffff047224 */ /* 0x000fce00078e0007 */
.L_x_298:
[----:B------:R-:W0:Y:S01]  /*a5c0*/  S2R R10, SR_CgaCtaId ;  /* 0x00000000000a7919 */ /* 0x000e220000008800 */
[----:B------:R-:W-:Y:S01]  /*a5d0*/  MOV R5, 0x400 ;  /* 0x0000040000057802 */ /* 0x000fe20000000f00 */
[----:B------:R-:W1:Y:S03]  /*a5e0*/  @!P2 LDC R9, c[0x0][0x500] ;  /* 0x00014000ff09ab82 */ /* 0x000e660000000800 */
[----:B0-----:R-:W-:Y:S02]  /*a5f0*/  LEA R11, R10, R5, 0x18 ;  /* 0x000000050a0b7211 */ /* 0x001fe400078ec0ff */
[----:B------:R-:W-:-:S03]  /*a600*/  SHF.L.U32 R5, R3, 0x1f, RZ ;  /* 0x0000001f03057819 */ /* 0x000fc600000006ff */
[----:B------:R-:W-:-:S04]  /*a610*/  IMAD R10, R4, 0x8, R11 ;  /* 0x00000008040a7824 */ /* 0x000fc800078e020b */
[----:B------:R-:W0:Y:S02]  /*a620*/  SYNCS.PHASECHK.TRANS64.TRYWAIT P1, [R10+URZ+0x18], R5 ;  /* 0x000018050a0075a7 */ /* 0x000e24000802017f */
[----:B01----:R-:W-:Y:S05]  /*a630*/  @!P1 BRA `(.L_x_295) ;  /* 0x0000000c00909947 */ /* 0x003fea0003800000 */
.L_x_316:
[----:B0-----:R-:W-:Y:S01]  /*a640*/  PRMT R5, R6, 0x9910, RZ ;  /* 0x0000991006057816 */ /* 0x001fe200000000ff */
[----:B------:R0:W-:Y:S03]  /*a650*/  @!P2 SYNCS.ARRIVE.TRANS64 RZ, [R10+URZ], R9 ;  /* 0x000000090affa9a7 */ /* 0x0001e6000800003f */
[----:B------:R-:W-:-:S13]  /*a660*/  ISETP.NE.AND P1, PT, R5, 0x2, PT ;  /* 0x000000020500780c */ /* 0x000fda0003f25270 */
[----:B0-----:R-:W-:Y:S05]  /*a670*/  @P1 BRA `(.L_x_296) ;  /* 0x0000000000041947 */ /* 0x001fea0003800000 */
[----:B------:R-:W-:Y:S01]  /*a680*/  BPT.TRAP 0x1 ;  /* 0x000000040000795c */ /* 0x000fe20000300000 */
.L_x_296:
[----:B------:R-:W-:Y:S05]  /*a690*/  @P0 BRA `(.L_x_297) ;  /* 0x0000000000040947 */ /* 0x000fea0003800000 */
[----:B------:R-:W-:Y:S01]  /*a6a0*/  BPT.TRAP 0x1 ;  /* 0x000000040000795c */ /* 0x000fe20000300000 */
.L_x_297:
[--C-:B------:R-:W-:Y:S01]  /*a6b0*/  IMAD R5, R4, 0x2000, R11.reuse ;  /* 0x0000200004057824 */ /* 0x100fe200078e020b */
[----:B------:R-:W-:Y:S01]  /*a6c0*/  R2UR UR9, R10 ;  /* 0x000000000a0972ca */ /* 0x000fe200000e0000 */
[C---:B------:R-:W-:Y:S01]  /*a6d0*/  IMAD R11, R4.reuse, 0x8000, R11 ;  /* 0x00008000040b7824 */ /* 0x040fe200078e020b */
[----:B------:R-:W-:Y:S01]  /*a6e0*/  UIADD3 UR4, UP0, UR20, 0xf0, URZ ;  /* 0x000000f014047890 */ /* 0x000fe2000ff1e03f */
[----:B------:R-:W-:Y:S01]  /*a6f0*/  VIADD R13, R13, 0xffffffff ;  /* 0xffffffff0d0d7836 */ /* 0x000fe20000000000 */
[----:B------:R-:W-:Y:S01]  /*a700*/  R2UR UR5, R5 ;  /* 0x00000000050572ca */ /* 0x000fe200000e0000 */
[----:B------:R-:W-:Y:S01]  /*a710*/  UIADD3 UR22, UP1, UR20, 0x1f0, URZ ;  /* 0x000001f014167890 */ /* 0x000fe2000ff3e03f */
[----:B------:R-:W-:Y:S01]  /*a720*/  R2UR UR8, R11 ;  /* 0x000000000b0872ca */ /* 0x000fe200000e0000 */
[----:B------:R-:W-:Y:S01]  /*a730*/  VIADD R4, R4, 0x1 ;  /* 0x0000000104047836 */ /* 0x000fe20000000000 */
[----:B------:R-:W-:Y:S01]  /*a740*/  R2UR UR11, R19 ;  /* 0x00000000130b72ca */ /* 0x000fe200000e0000 */
[----:B------:R-:W-:Y:S01]  /*a750*/  UIADD3.X UR23, URZ, UR21, URZ, UP1, !UPT ;  /* 0x000000153f177290 */ /* 0x000fe20008ffe43f */
[----:B------:R-:W-:Y:S01]  /*a760*/  R2UR UR10, R12 ;  /* 0x000000000c0a72ca */ /* 0x000fe200000e0000 */
[----:B------:R-:W-:Y:S01]  /*a770*/  UMOV UR6, 0x0 ;  /* 0x0000000000067882 */ /* 0x000fe20000000000 */
[----:B------:R-:W-:Y:S01]  /*a780*/  R2UR UR12, R2 ;  /* 0x00000000020c72ca */ /* 0x000fe200000e0000 */
[----:B------:R-:W-:Y:S01]  /*a790*/  UMOV UR7, 0x10000000 ;  /* 0x1000000000077882 */ /* 0x000fe20000000000 */
[----:B------:R-:W-:Y:S01]  /*a7a0*/  R2UR UR18, R22 ;  /* 0x00000000161272ca */ /* 0x000fe200000e0000 */
[----:B------:R-:W-:Y:S01]  /*a7b0*/  VIADD R12, R12, 0x40 ;  /* 0x000000400c0c7836 */ /* 0x000fe20000000000 */
[----:B------:R-:W-:Y:S01]  /*a7c0*/  ISETP.GT.AND P3, PT, R13, 0x1, PT ;  /* 0x000000010d00780c */ /* 0x000fe20003f64270 */
[----:B------:R-:W-:Y:S01]  /*a7d0*/  UIADD3 UR13, UR5, 0x100, URZ ;  /* 0x00000100050d7890 */ /* 0x000fe2000fffe03f */
[----:B------:R-:W-:Y:S01]  /*a7e0*/  ISETP.NE.AND P1, PT, R4, 0x3, PT ;  /* 0x000000030400780c */ /* 0x000fe20003f25270 */
[----:B------:R-:W-:-:S02]  /*a7f0*/  UIADD3.X UR5, URZ, UR21, URZ, UP0, !UPT ;  /* 0x000000153f057290 */ /* 0x000fc400087fe43f */
[----:B------:R-:W-:Y:S01]  /*a800*/  UIADD3 UR14, UR8, 0x6100, URZ ;  /* 0x00006100080e7890 */ /* 0x000fe2000fffe03f */
[----:B------:R-:W-:Y:S02]  /*a810*/  SEL R10, RZ, 0x1, P1 ;  /* 0x00000001ff0a7807 */ /* 0x000fe40000800000 */
[----:B------:R-:W-:Y:S01]  /*a820*/  UMOV UR8, UR13 ;  /* 0x0000000d00087c82 */ /* 0x000fe20008000000 */
[----:B------:R-:W-:Y:S02]  /*a830*/  SEL R4, R4, RZ, P1 ;  /* 0x000000ff04047207 */ /* 0x000fe40000800000 */
[----:B------:R-:W-:Y:S01]  /*a840*/  LOP3.LUT R3, R3, R10, RZ, 0x3c, !PT ;  /* 0x0000000a03037212 */ /* 0x000fe200078e3cff */
[----:B------:R0:W-:Y:S02]  /*a850*/  UTMALDG.3D [UR8], [UR4], desc[UR6] ;  /* 0x00000608040075b4 */ /* 0x0001e40008011000 */
[----:B0-----:R-:W-:Y:S01]  /*a860*/  UMOV UR8, UR14 ;  /* 0x0000000e00087c82 */ /* 0x001fe20008000000 */
[----:B------:R-:W-:-:S02]  /*a870*/  UMOV UR11, UR18 ;  /* 0x00000012000b7c82 */ /* 0x000fc40008000000 */
[----:B------:R0:W-:Y:S02]  /*a880*/  UTMALDG.3D [UR8], [UR22], desc[UR6] ;  /* 0x00000608160075b4 */ /* 0x0001e40008011000 */
[----:B0-----:R-:W-:Y:S05]  /*a890*/  @P3 BRA `(.L_x_298) ;  /* 0xfffffffc00483947 */ /* 0x001fea000383ffff */
.L_x_294:
[----:B------:R-:W-:Y:S05]  /*a8a0*/  BSYNC B1 ;  /* 0x0000000000017941 */ /* 0x000fea0003800000 */
.L_x_293:
[----:B------:R-:W2:Y:S01]  /*a8b0*/  LDL.64 R10, [R1] ;  /* 0x00000000010a7983 */ /* 0x000ea20000100a00 */
[----:B------:R-:W-:Y:S01]  /*a8c0*/  LOP3.LUT P4, RZ, R8, 0xff, RZ, 0xc0, !PT ;  /* 0x000000ff08ff7812 */ /* 0x000fe2000788c0ff */
[----:B------:R-:W-:Y:S01]  /*a8d0*/  VIADD R4, R7, UR40 ;  /* 0x0000002807047c36 */ /* 0x000fe20008000000 */
[----:B------:R-:W-:Y:S01]  /*a8e0*/  ULDC.64 UR4, c[0x0][0x650] ;  /* 0x0001940000047ab9 */ /* 0x000fe20000000a00 */
[----:B------:R-:W-:Y:S01]  /*a8f0*/  IMAD.U32 R7, RZ, RZ, UR40 ;  /* 0x00000028ff077e24 */ /* 0x000fe2000f8e00ff */
[----:B------:R-:W-:Y:S01]  /*a900*/  UISETP.GE.U32.AND UP0, UPT, UR40, 0x3, UPT ;  /* 0x000000032800788c */ /* 0x000fe2000bf06070 */
[----:B------:R-:W-:Y:S01]  /*a910*/  BSSY B1, `(.L_x_299) ;  /* 0x000006f000017945 */ /* 0x000fe20003800000 */
[----:B------:R-:W-:Y:S01]  /*a920*/  ISETP.GT.U32.AND P1, PT, R4, 0x2, PT ;  /* 0x000000020400780c */ /* 0x000fe20003f24070 */
[----:B------:R-:W-:Y:S01]  /*a930*/  IMAD.MOV.U32 R19, RZ, RZ, -0x1 ;  /* 0xffffffffff137424 */ /* 0x000fe200078e00ff */
[----:B------:R-:W-:Y:S01]  /*a940*/  PRMT R8, RZ, 0x7610, R8 ;  /* 0x00007610ff087816 */ /* 0x000fe20000000008 */
[----:B------:R-:W-:Y:S01]  /*a950*/  IMAD.MOV.U32 R22, RZ, RZ, -0x1 ;  /* 0xffffffffff167424 */ /* 0x000fe200078e00ff */
[----:B------:R-:W-:-:S02]  /*a960*/  ISETP.LT.U32.AND P1, PT, R7, 0x3, P1 ;  /* 0x000000030700780c */ /* 0x000fc40000f21070 */
[----:B------:R-:W-:Y:S01]  /*a970*/  PLOP3.LUT P3, PT, PT, PT, UP0, 0x80, 0x0 ;  /* 0x000000000000781c */ /* 0x000fe20003f6f008 */
[----:B------:R-:W0:Y:S01]  /*a980*/  @P4 S2R R3, SR_CgaCtaId ;  /* 0x0000000000034919 */ /* 0x000e220000008800 */
[----:B------:R-:W-:-:S04]  /*a990*/  @P4 MOV R2, 0x400 ;  /* 0x0000040000024802 */ /* 0x000fc80000000f00 */
[----:B0-----:R-:W-:Y:S01]  /*a9a0*/  @P4 LEA R5, R3, R2, 0x18 ;  /* 0x0000000203054211 */ /* 0x001fe200078ec0ff */
[----:B------:R-:W-:-:S03]  /*a9b0*/  IMAD.WIDE.U32 R2, R4, -0x55555555, RZ ;  /* 0xaaaaaaab04027825 */ /* 0x000fc600078e00ff */
[----:B------:R0:W-:Y:S01]  /*a9c0*/  @P4 SYNCS.ARRIVE.TRANS64.A1T0 RZ, [R5+URZ+0x68], RZ ;  /* 0x000068ff05ff49a7 */ /* 0x0001e2000810003f */
[----:B------:R-:W-:Y:S01]  /*a9d0*/  IMAD.MOV.U32 R2, RZ, RZ, -0x1 ;  /* 0xffffffffff027424 */ /* 0x000fe200078e00ff */
[----:B0-----:R-:W-:Y:S02]  /*a9e0*/  SHF.R.U32.HI R5, RZ, 0x1, R3 ;  /* 0x00000001ff057819 */ /* 0x001fe40000011603 */
[----:B------:R-:W-:-:S03]  /*a9f0*/  SEL R3, RZ, 0x1, !P1 ;  /* 0x00000001ff037807 */ /* 0x000fc60004800000 */
[----:B------:R-:W-:Y:S01]  /*aa00*/  IMAD R7, R5, -0x3, R4 ;  /* 0xfffffffd05077824 */ /* 0x000fe200078e0204 */
[----:B------:R-:W-:Y:S02]  /*aa10*/  LOP3.LUT R0, R0, R3, RZ, 0x3c, !PT ;  /* 0x0000000300007212 */ /* 0x000fe400078e3cff */
[----:B------:R-:W-:Y:S02]  /*aa20*/  PRMT R3, RZ, 0x7610, R3 ;  /* 0x00007610ff037816 */ /* 0x000fe40000000003 */
[----:B------:R-:W-:Y:S02]  /*aa30*/  @P3 LOP3.LUT R0, R0, 0x1, R5, 0x78, !PT ;  /* 0x0000000100003812 */ /* 0x000fe400078e7805 */
[----:B--2---:R-:W-:-:S04]  /*aa40*/  IADD3 R18, P4, R18, R10, RZ ;  /* 0x0000000a12127210 */ /* 0x004fc80007f9e0ff */
[----:B------:R-:W-:Y:S01]  /*aa50*/  ISETP.GE.U32.AND P1, PT, R18, UR4, PT ;  /* 0x0000000412007c0c */ /* 0x000fe2000bf26070 */
[----:B------:R-:W-:-:S05]  /*aa60*/  IMAD.X R17, R17, 0x1, R23, P4 ;  /* 0x0000000111117824 */ /* 0x000fca00020e0617 */
[----:B------:R-:W-:-:S13]  /*aa70*/  ISETP.GE.U32.AND.EX P1, PT, R17, UR5, PT, P1 ;  /* 0x0000000511007c0c */ /* 0x000fda000bf26110 */
[----:B------:R-:W-:Y:S05]  /*aa80*/  @P1 BRA `(.L_x_300) ;  /* 0x00000004005c1947 */ /* 0x000fea0003800000 */
[----:B------:R-:W0:Y:S01]  /*aa90*/  S2R R11, SR_CTAID.X ;  /* 0x00000000000b7919 */ /* 0x000e220000002500 */
[----:B------:R-:W-:Y:S01]  /*aaa0*/  ULDC.64 UR4, c[0x0][0x628] ;  /* 0x00018a0000047ab9 */ /* 0x000fe20000000a00 */
[----:B------:R-:W1:Y:S01]  /*aab0*/  LDC R12, c[0x0][0x144] ;  /* 0x00005100ff0c7b82 */ /* 0x000e620000000800 */
[----:B------:R-:W-:Y:S01]  /*aac0*/  ISETP.NE.U32.AND P1, PT, RZ, UR4, PT ;  /* 0x00000004ff007c0c */ /* 0x000fe2000bf25070 */
[----:B------:R-:W2:Y:S01]  /*aad0*/  S2R R9, SR_CTAID.Y ;  /* 0x0000000000097919 */ /* 0x000ea20000002600 */
[----:B------:R-:W-:Y:S01]  /*aae0*/  ULDC UR6, c[0x0][0x150] ;  /* 0x0000540000067ab9 */ /* 0x000fe20000000800 */
[----:B------:R-:W-:Y:S01]  /*aaf0*/  ULDC UR7, c[0x0][0x630] ;  /* 0x00018c0000077ab9 */ /* 0x000fe20000000800 */
[----:B------:R-:W-:Y:S01]  /*ab00*/  ISETP.NE.AND.EX P1, PT, RZ, UR5, PT, P1 ;  /* 0x00000005ff007c0c */ /* 0x000fe2000bf25310 */
[----:B------:R-:W-:Y:S01]  /*ab10*/  IMAD.MOV.U32 R2, RZ, RZ, R18 ;  /* 0x000000ffff027224 */ /* 0x000fe200078e0012 */
[----:B0-----:R-:W-:-:S05]  /*ab20*/  I2FP.F32.U32 R3, R11 ;  /* 0x0000000b00037245 */ /* 0x001fca0000201000 */
[----:B------:R-:W-:Y:S01]  /*ab30*/  FMUL R14, R3, UR6 ;  /* 0x00000006030e7c20 */ /* 0x000fe20008400000 */
[----:B------:R-:W-:-:S05]  /*ab40*/  IMAD.MOV.U32 R3, RZ, RZ, R17 ;  /* 0x000000ffff037224 */ /* 0x000fca00078e0011 */
[----:B--2---:R-:W-:Y:S05]  /*ab50*/  @!P1 BRA `(.L_x_301) ;  /* 0x0000000000289947 */ /* 0x004fea0003800000 */
[----:B------:R-:W-:Y:S02]  /*ab60*/  ULDC UR6, c[0x0][0x634] ;  /* 0x00018d0000067ab9 */ /* 0x000fe40000000800 */
[----:B------:R-:W-:-:S05]  /*ab70*/  IADD3 R3, P1, R18, UR6, RZ ;  /* 0x0000000612037c10 */ /* 0x000fca000ff3e0ff */
[----:B------:R-:W-:-:S04]  /*ab80*/  IMAD.X R13, RZ, RZ, R17, P1 ;  /* 0x000000ffff0d7224 */ /* 0x000fc800008e0611 */
[----:B------:R-:W-:-:S04]  /*ab90*/  IMAD.WIDE.U32 R4, R13, UR4, RZ ;  /* 0x000000040d047c25 */ /* 0x000fc8000f8e00ff */
[----:B------:R-:W-:-:S04]  /*aba0*/  IMAD.WIDE.U32 R4, P1, R3, UR5, R4 ;  /* 0x0000000503047c25 */ /* 0x000fc8000f820004 */
[----:B------:R-:W-:-:S04]  /*abb0*/  IMAD.WIDE.U32 R2, R3, UR4, RZ ;  /* 0x0000000403027c25 */ /* 0x000fc8000f8e00ff */
[----:B------:R-:W-:Y:S01]  /*abc0*/  IMAD.MOV.U32 R2, RZ, RZ, R5 ;  /* 0x000000ffff027224 */ /* 0x000fe200078e0005 */
[----:B------:R-:W-:Y:S01]  /*abd0*/  IADD3 RZ, P3, R3, R4, RZ ;  /* 0x0000000403ff7210 */ /* 0x000fe20007f7e0ff */
[----:B------:R-:W-:-:S04]  /*abe0*/  IMAD.X R3, RZ, RZ, RZ, P1 ;  /* 0x000000ffff037224 */ /* 0x000fc800008e06ff */
[----:B------:R-:W-:-:S08]  /*abf0*/  IMAD.WIDE.U32.X R2, R13, UR5, R2, P3 ;  /* 0x000000050d027c25 */ /* 0x000fd000098e0402 */
.L_x_301:
[--C-:B------:R-:W-:Y:S01]  /*ac00*/  SHF.R.U64 R10, R2, UR7, R3.reuse ;  /* 0x00000007020a7c19 */ /* 0x100fe20008001203 */
[----:B------:R-:W0:Y:S01]  /*ac10*/  F2I.U32.TRUNC.NTZ R14, R14 ;  /* 0x0000000e000e7305 */ /* 0x000e22000020f000 */
[----:B------:R-:W-:Y:S01]  /*ac20*/  SHF.R.U32.HI R2, RZ, UR7, R3 ;  /* 0x00000007ff027c19 */ /* 0x000fe20008011603 */
[----:B------:R-:W-:Y:S01]  /*ac30*/  ULDC.64 UR4, c[0x0][0x620] ;  /* 0x0001880000047ab9 */ /* 0x000fe20000000a00 */
[----:B------:R-:W-:Y:S01]  /*ac40*/  IADD3 R5, P1, RZ, -R10, RZ ;  /* 0x8000000aff057210 */ /* 0x000fe20007f3e0ff */
[----:B------:R-:W-:Y:S01]  /*ac50*/  IMAD.MOV.U32 R3, RZ, RZ, R17 ;  /* 0x000000ffff037224 */ /* 0x000fe200078e0011 */
[----:B------:R-:W-:-:S03]  /*ac60*/  ULDC.64 UR6, c[0x0][0x640] ;  /* 0x0001900000067ab9 */ /* 0x000fc60000000a00 */
[----:B------:R-:W-:Y:S01]  /*ac70*/  IMAD.X R2, RZ, RZ, ~R2, P1 ;  /* 0x000000ffff027224 */ /* 0x000fe200008e0e02 */
[----:B------:R-:W-:-:S03]  /*ac80*/  ISETP.NE.U32.AND P1, PT, RZ, UR6, PT ;  /* 0x00000006ff007c0c */ /* 0x000fc6000bf25070 */
[----:B------:R-:W-:Y:S01]  /*ac90*/  IMAD R4, R2, UR4, RZ ;  /* 0x0000000402047c24 */ /* 0x000fe2000f8e02ff */
[----:B------:R-:W-:Y:S01]  /*aca0*/  ISETP.NE.AND.EX P1, PT, RZ, UR7, PT, P1 ;  /* 0x00000007ff007c0c */ /* 0x000fe2000bf25310 */
[----:B------:R-:W-:-:S04]  /*acb0*/  IMAD.MOV.U32 R2, RZ, RZ, R18 ;  /* 0x000000ffff027224 */ /* 0x000fc800078e0012 */
[----:B------:R-:W-:Y:S01]  /*acc0*/  IMAD.WIDE.U32 R2, R5, UR4, R2 ;  /* 0x0000000405027c25 */ /* 0x000fe2000f8e0002 */
[----:B------:R-:W-:-:S03]  /*acd0*/  ULDC UR4, c[0x0][0x618] ;  /* 0x0001860000047ab9 */ /* 0x000fc60000000800 */
[----:B------:R-:W-:Y:S01]  /*ace0*/  IMAD R5, R5, UR5, R4 ;  /* 0x0000000505057c24 */ /* 0x000fe2000f8e0204 */
[----:B------:R-:W-:Y:S01]  /*acf0*/  ULDC UR5, c[0x0][0x154] ;  /* 0x0000550000057ab9 */ /* 0x000fe20000000800 */
[----:B0-----:R-:W-:Y:S02]  /*ad00*/  IMAD.MOV R4, RZ, RZ, -R14 ;  /* 0x000000ffff047224 */ /* 0x001fe400078e0a0e */
[----:B------:R-:W0:Y:S01]  /*ad10*/  LDC R14, c[0x0][0x148] ;  /* 0x00005200ff0e7b82 */ /* 0x000e220000000800 */
[----:B------:R-:W-:Y:S02]  /*ad20*/  IMAD.IADD R3, R3, 0x1, R5 ;  /* 0x0000000103037824 */ /* 0x000fe400078e0205 */
[----:B-1----:R-:W-:Y:S01]  /*ad30*/  IMAD R11, R12, R4, R11 ;  /* 0x000000040c0b7224 */ /* 0x002fe200078e020b */
[----:B------:R-:W-:Y:S02]  /*ad40*/  I2FP.F32.U32 R4, R9 ;  /* 0x0000000900047245 */ /* 0x000fe40000201000 */
[----:B------:R-:W-:-:S02]  /*ad50*/  SHF.R.U64 R12, R2, UR4, R3 ;  /* 0x00000004020c7c19 */ /* 0x000fc40008001203 */
[----:B------:R-:W-:Y:S01]  /*ad60*/  SHF.R.U32.HI R3, RZ, UR4, R3 ;  /* 0x00000004ff037c19 */ /* 0x000fe20008011603 */
[----:B------:R-:W-:Y:S01]  /*ad70*/  FMUL R4, R4, UR5 ;  /* 0x0000000504047c20 */ /* 0x000fe20008400000 */
[----:B------:R-:W-:Y:S02]  /*ad80*/  ULDC UR4, c[0x0][0x608] ;  /* 0x0001820000047ab9 */ /* 0x000fe40000000800 */
[--C-:B------:R-:W-:Y:S01]  /*ad90*/  SHF.R.U64 R15, R12, UR4, R3.reuse ;  /* 0x000000040c0f7c19 */ /* 0x100fe20008001203 */
[----:B------:R1:W2:Y:S01]  /*ada0*/  F2I.U32.TRUNC.NTZ R20, R4 ;  /* 0x0000000400147305 */ /* 0x0002a2000020f000 */
[----:B------:R-:W-:Y:S01]  /*adb0*/  SHF.R.U32.HI R2, RZ, UR4, R3 ;  /* 0x00000004ff027c19 */ /* 0x000fe20008011603 */
[----:B------:R-:W-:-:S03]  /*adc0*/  ULDC UR4, c[0x0][0x658] ;  /* 0x0001960000047ab9 */ /* 0x000fc60000000800 */
[--C-:B------:R-:W-:Y:S02]  /*add0*/  SHF.R.U64 R13, R15, UR4, R2.reuse ;  /* 0x000000040f0d7c19 */ /* 0x100fe40008001202 */
[----:B------:R-:W-:-:S03]  /*ade0*/  SHF.R.U32.HI R19, RZ, UR4, R2 ;  /* 0x00000004ff137c19 */ /* 0x000fc60008011602 */
[----:B------:R-:W-:Y:S02]  /*adf0*/  IMAD.MOV.U32 R2, RZ, RZ, R13 ;  /* 0x000000ffff027224 */ /* 0x000fe400078e000d */
[----:B------:R-:W-:Y:S01]  /*ae00*/  IMAD.MOV.U32 R3, RZ, RZ, R19 ;  /* 0x000000ffff037224 */ /* 0x000fe200078e0013 */
[----:B-1----:R-:W-:Y:S06]  /*ae10*/  @!P1 BRA `(.L_x_302) ;  /* 0x0000000000289947 */ /* 0x002fec0003800000 */
        /* <DEDUP_REMOVED lines=10> */
.L_x_302:
[----:B------:R-:W1:Y:S01]  /*aec0*/  LDC R4, c[0x0][0x65c] ;  /* 0x00019700ff047b82 */ /* 0x000e620000000800 */
[----:B------:R-:W-:Y:S01]  /*aed0*/  ULDC UR4, c[0x0][0x648] ;  /* 0x0001920000047ab9 */ /* 0x000fe20000000800 */
[----:B------:R-:W-:Y:S01]  /*aee0*/  LOP3.LUT R15, R15, UR16, RZ, 0xc0, !PT ;  /* 0x000000100f0f7c12 */ /* 0x000fe2000f8ec0ff */
[----:B--2---:R-:W-:Y:S01]  /*aef0*/  IMAD.MOV R20, RZ, RZ, -R20 ;  /* 0x000000ffff147224 */ /* 0x004fe200078e0a14 */
[----:B------:R-:W-:Y:S01]  /*af00*/  SHF.R.U64 R2, R2, UR4, R3 ;  /* 0x0000000402027c19 */ /* 0x000fe20008001203 */
[----:B------:R-:W-:Y:S01]  /*af10*/  ULDC UR4, c[0x0][0x638] ;  /* 0x00018e0000047ab9 */ /* 0x000fe20000000800 */
[----:B------:R-:W-:Y:S01]  /*af20*/  LOP3.LUT R12, R12, UR15, RZ, 0xc0, !PT ;  /* 0x0000000f0c0c7c12 */ /* 0x000fe2000f8ec0ff */
[----:B------:R-:W-:Y:S01]  /*af30*/  ULDC UR5, c[0x0][0x610] ;  /* 0x0001840000057ab9 */ /* 0x000fe20000000800 */
[----:B------:R-:W-:Y:S01]  /*af40*/  IMAD.MOV.U32 R3, RZ, RZ, 0x1 ;  /* 0x00000001ff037424 */ /* 0x000fe200078e00ff */
[----:B-1----:R-:W-:Y:S01]  /*af50*/  ISETP.NE.AND P1, PT, R4, 0x1, PT ;  /* 0x000000010400780c */ /* 0x002fe20003f25270 */
[----:B------:R-:W-:-:S02]  /*af60*/  IMAD.MOV R4, RZ, RZ, -R2 ;  /* 0x000000ffff047224 */ /* 0x000fc400078e0a02 */
[----:B------:R-:W-:Y:S02]  /*af70*/  IMAD R2, R2, UR17, R15 ;  /* 0x0000001102027c24 */ /* 0x000fe4000f8e020f */
[----:B------:R-:W-:Y:S01]  /*af80*/  IMAD R13, R4, UR4, R13 ;  /* 0x00000004040d7c24 */ /* 0x000fe2000f8e020d */
[----:B------:R-:W-:-:S07]  /*af90*/  ULDC UR4, c[0x0][0x600] ;  /* 0x0001800000047ab9 */ /* 0x000fce0000000800 */
[----:B0-----:R-:W-:-:S04]  /*afa0*/  @P1 IMAD R11, R14, R20, R9 ;  /* 0x000000140e0b1224 */ /* 0x001fc800078e0209 */
[----:B------:R-:W-:Y:S02]  /*afb0*/  IMAD R11, R2, UR5, R11 ;  /* 0x00000005020b7c24 */ /* 0x000fe4000f8e020b */
[----:B------:R-:W-:-:S05]  /*afc0*/  IMAD R2, R13, UR4, R12 ;  /* 0x000000040d027c24 */ /* 0x000fca000f8e020c */
[----:B------:R-:W-:Y:S02]  /*afd0*/  SEL R22, R2, R11, !P1 ;  /* 0x0000000b02167207 */ /* 0x000fe40004800000 */
[----:B------:R-:W-:Y:S01]  /*afe0*/  SEL R19, R11, R2, !P1 ;  /* 0x000000020b137207 */ /* 0x000fe20004800000 */
[----:B------:R-:W-:-:S07]  /*aff0*/  IMAD.MOV.U32 R2, RZ, RZ, R10 ;  /* 0x000000ffff027224 */ /* 0x000fce00078e000a */
.L_x_300:
[----:B------:R-:W-:Y:S05]  /*b000*/  BSYNC B1 ;  /* 0x0000000000017941 */ /* 0x000fea0003800000 */
.L_x_299:
[----:B------:R-:W-:-:S13]  /*b010*/  LOP3.LUT P1, RZ, R3, 0xff, RZ, 0xc0, !PT ;  /* 0x000000ff03ff7812 */ /* 0x000fda000782c0ff */
[----:B------:R-:W-:Y:S05]  /*b020*/  @P1 BRA `(.L_x_303) ;  /* 0xfffffff400301947 */ /* 0x000fea000383ffff */
[----:B------:R-:W-:Y:S05]  /*b030*/  BSYNC B0 ;  /* 0x0000000000007941 */ /* 0x000fea0003800000 */
.L_x_291:
[----:B------:R-:W-:-:S03]  /*b040*/  UMOV UR4, 0xffffffff ;  /* 0xffffffff00047882 */ /* 0x000fc60000000000 */
[----:B------:R-:W-:Y:S05]  /*b050*/  BRA.DIV UR4, `(.L_x_304) ;  /* 0x00000006041c7947 */ /* 0x000fea000b800000 */
[----:B------:R-:W-:-:S13]  /*b060*/  ELECT P6, URZ, PT ;  /* 0x00000000003f782f */ /* 0x000fda00038c0000 */
.L_x_319:
[----:B------:R-:W-:Y:S04]  /*b070*/  BSSY B0, `(.L_x_305) ;  /* 0x0000022000007945 */ /* 0x000fe80003800000 */
[----:B------:R-:W-:Y:S05]  /*b080*/  @!P6 BRA `(.L_x_306) ;  /* 0x000000000080e947 */ /* 0x000fea0003800000 */
[----:B------:R-:W-:-:S04]  /*b090*/  LOP3.LUT R16, R16, 0x2, RZ, 0xfc, !PT ;  /* 0x0000000210107812 */ /* 0x000fc800078efcff */
[----:B------:R-:W-:-:S13]  /*b0a0*/  ISETP.NE.AND P0, PT, R16, 0x3, PT ;  /* 0x000000031000780c */ /* 0x000fda0003f05270 */
[----:B------:R-:W-:Y:S05]  /*b0b0*/  @!P0 BRA `(.L_x_307) ;  /* 0x0000000000048947 */ /* 0x000fea0003800000 */
[----:B------:R-:W-:Y:S01]  /*b0c0*/  BPT.TRAP 0x1 ;  /* 0x000000040000795c */ /* 0x000fe20000300000 */
.L_x_307:
[----:B------:R-:W0:Y:S01]  /*b0d0*/  S2R R3, SR_CgaCtaId ;  /* 0x0000000000037919 */ /* 0x000e220000008800 */
[----:B------:R-:W-:Y:S02]  /*b0e0*/  MOV R2, 0x400 ;  /* 0x0000040000027802 */ /* 0x000fe40000000f00 */
[----:B------:R-:W-:Y:S02]  /*b0f0*/  SHF.L.U32 R4, R0, 0x1f, RZ ;  /* 0x0000001f00047819 */ /* 0x000fe400000006ff */
[----:B0-----:R-:W-:-:S05]  /*b100*/  LEA R2, R3, R2, 0x18 ;  /* 0x0000000203027211 */ /* 0x001fca00078ec0ff */
[----:B------:R-:W-:-:S04]  /*b110*/  VIADD R2, R2, 0x18 ;  /* 0x0000001802027836 */ /* 0x000fc80000000000 */
[C---:B------:R-:W-:Y:S02]  /*b120*/  IMAD R9, R7.reuse, 0x8, R2 ;  /* 0x0000000807097824 */ /* 0x040fe400078e0202 */
[----:B------:R-:W-:Y:S02]  /*b130*/  VIADD R7, R7, 0x1 ;  /* 0x0000000107077836 */ /* 0x000fe40000000000 */
[----:B------:R-:W0:Y:S03]  /*b140*/  SYNCS.PHASECHK.TRANS64.TRYWAIT P0, [R9+URZ], R4 ;  /* 0x00000004090075a7 */ /* 0x000e26000800017f */
[----:B------:R-:W-:-:S04]  /*b150*/  ISETP.NE.AND P1, PT, R7, 0x3, PT ;  /* 0x000000030700780c */ /* 0x000fc80003f25270 */
[----:B------:R-:W-:Y:S02]  /*b160*/  SEL R3, RZ, 0x1, P1 ;  /* 0x00000001ff037807 */ /* 0x000fe40000800000 */
[----:B------:R-:W-:Y:S02]  /*b170*/  SEL R7, R7, RZ, P1 ;  /* 0x000000ff07077207 */ /* 0x000fe40000800000 */
[----:B------:R-:W-:-:S03]  /*b180*/  LOP3.LUT R11, R0, R3, RZ, 0x3c, !PT ;  /* 0x00000003000b7212 */ /* 0x000fc600078e3cff */
[----:B------:R-:W-:Y:S01]  /*b190*/  IMAD R6, R7, 0x8, R2 ;  /* 0x0000000807067824 */ /* 0x000fe200078e0202 */
[----:B------:R-:W-:Y:S01]  /*b1a0*/  SHF.L.U32 R5, R11, 0x1f, RZ ;  /* 0x0000001f0b057819 */ /* 0x000fe200000006ff */
[----:B0-----:R-:W-:Y:S06]  /*b1b0*/  @!P0 BRA `(.L_x_308) ;  /* 0x0000000000e48947 */ /* 0x001fec0003800000 */
.L_x_320:
[----:B------:R-:W1:Y:S01]  /*b1c0*/  SYNCS.PHASECHK.TRANS64.TRYWAIT P0, [R6+URZ], R5 ;  /* 0x00000005060075a7 */ /* 0x000e62000800017f */
[----:B------:R-:W-:-:S05]  /*b1d0*/  VIADD R0, R7, 0x1 ;  /* 0x0000000107007836 */ /* 0x000fca0000000000 */
[----:B------:R-:W-:-:S04]  /*b1e0*/  ISETP.NE.AND P1, PT, R0, 0x3, PT ;  /* 0x000000030000780c */ /* 0x000fc80003f25270 */
[----:B0-----:R-:W-:Y:S02]  /*b1f0*/  SEL R4, RZ, 0x1, P1 ;  /* 0x00000001ff047807 */ /* 0x001fe40000800000 */
[----:B------:R-:W-:Y:S02]  /*b200*/  SEL R3, R0, RZ, P1 ;  /* 0x000000ff00037207 */ /* 0x000fe40000800000 */
[----:B------:R-:W-:Y:S01]  /*b210*/  LOP3.LUT R0, R11, R4, RZ, 0x3c, !PT ;  /* 0x000000040b007212 */ /* 0x000fe200078e3cff */
[----:B-1----:R-:W-:Y:S06]  /*b220*/  @!P0 BRA `(.L_x_309) ;  /* 0x0000000000dc8947 */ /* 0x002fec0003800000 */
.L_x_321:
[----:B------:R-:W-:Y:S01]  /*b230*/  IMAD R3, R3, 0x8, R2 ;  /* 0x0000000803037824 */ /* 0x000fe200078e0202 */
[----:B------:R-:W-:-:S07]  /*b240*/  SHF.L.U32 R0, R0, 0x1f, RZ ;  /* 0x0000001f00007819 */ /* 0x000fce00000006ff */
.L_x_310:
[----:B-1----:R1:W2:Y:S02]  /*b250*/  SYNCS.PHASECHK.TRANS64.TRYWAIT P0, [R3+URZ], R0 ;  /* 0x00000000030075a7 */ /* 0x0022a4000800017f */
[----:B--2---:R-:W-:Y:S05]  /*b260*/  @!P0 NANOSLEEP.SYNCS 0x989680 ;  /* 0x009896800000895d */ /* 0x004fea0003900000 */
[----:B------:R-:W2:Y:S02]  /*b270*/  @!P0 SYNCS.PHASECHK.TRANS64 P0, [R3+URZ], R0 ;  /* 0x00000000030085a7 */ /* 0x000ea4000800007f */
[----:B--2---:R-:W-:Y:S05]  /*b280*/  @!P0 BRA `(.L_x_310) ;  /* 0xfffffffc00f08947 */ /* 0x004fea000383ffff */
.L_x_306:
[----:B------:R-:W-:Y:S05]  /*b290*/  BSYNC B0 ;  /* 0x0000000000007941 */ /* 0x000fea0003800000 */
.L_x_305:
[----:B------:R-:W-:Y:S05]  /*b2a0*/  EXIT ;  /* 0x000000000000794d */ /* 0x000fea0003800000 */
.L_x_15:
[----:B-1----:R1:W2:Y:S02]  /*b2b0*/  SYNCS.PHASECHK.TRANS64.TRYWAIT P0, [R159+URZ], R0 ;  /* 0x000000009f0075a7 */ /* 0x0022a4000800017f */
[----:B--2---:R-:W-:Y:S05]  /*b2c0*/  @!P0 NANOSLEEP.SYNCS 0x989680 ;  /* 0x009896800000895d */ /* 0x004fea0003900000 */
[----:B------:R-:W2:Y:S02]  /*b2d0*/  @!P0 SYNCS.PHASECHK.TRANS64 P0, [R159+URZ], R0 ;  /* 0x000000009f0085a7 */ /* 0x000ea4000800007f */
[----:B--2---:R-:W-:Y:S05]  /*b2e0*/  @!P0 BRA `(.L_x_15) ;  /* 0xfffffffc00f08947 */ /* 0x004fea000383ffff */
[----:B------:R-:W-:Y:S05]  /*b2f0*/  BRA `(.L_x_311) ;  /* 0xffffff6000587947 */ /* 0x000fea000383ffff */
.L_x_20:
[----:B--2---:R2:W3:Y:S02]  /*b300*/  SYNCS.PHASECHK.TRANS64.TRYWAIT P1, [R3+URZ], R0 ;  /* 0x00000000030075a7 */ /* 0x0044e4000802017f */
[----:B---3--:R-:W-:Y:S05]  /*b310*/  @!P1 NANOSLEEP.SYNCS 0x989680 ;  /* 0x009896800000995d */ /* 0x008fea0003900000 */
[----:B------:R-:W3:Y:S02]  /*b320*/  @!P1 SYNCS.PHASECHK.TRANS64 P1, [R3+URZ], R0 ;  /* 0x00000000030095a7 */ /* 0x000ee4000802007f */
[----:B---3--:R-:W-:Y:S05]  /*b330*/  @!P1 BRA `(.L_x_20) ;  /* 0xfffffffc00f09947 */ /* 0x008fea000383ffff */
[----:B------:R-:W-:Y:S05]  /*b340*/  BRA `(.L_x_19) ;  /* 0xffffff6000c47947 */ /* 0x000fea000383ffff */
.L_x_25:
[----:B--2---:R-:W-:-:S04]  /*b350*/  IMAD.U32 R4, RZ, RZ, UR4 ;  /* 0x00000004ff047e24 */ /* 0x004fc8000f8e00ff */
[----:B------:R2:W3:Y:S03]  /*b360*/  SYNCS.PHASECHK.TRANS64.TRYWAIT P1, [R4+URZ], R3 ;  /* 0x00000003040075a7 */ /* 0x0004e6000802017f */
[----:B---3--:R-:W-:Y:S05]  /*b370*/  @!P1 NANOSLEEP.SYNCS 0x989680 ;  /* 0x009896800000995d */ /* 0x008fea0003900000 */
[----:B------:R-:W3:Y:S02]  /*b380*/  @!P1 SYNCS.PHASECHK.TRANS64 P1, [R4+URZ], R3 ;  /* 0x00000003040095a7 */ /* 0x000ee4000802007f */
[----:B---3--:R-:W-:Y:S05]  /*b390*/  @!P1 BRA `(.L_x_25) ;  /* 0xfffffffc00ec9947 */ /* 0x008fea000383ffff */
[----:B------:R-:W-:Y:S05]  /*b3a0*/  BRA `(.L_x_24) ;  /* 0xffffff6400a07947 */ /* 0x000fea000383ffff */
.L_x_31:
[----:B-1----:R1:W2:Y:S02]  /*b3b0*/  SYNCS.PHASECHK.TRANS64.TRYWAIT P0, [R159+URZ+0x10], R0 ;  /* 0x000010009f0075a7 */ /* 0x0022a4000800017f */
[----:B--2---:R-:W-:Y:S05]  /*b3c0*/  @!P0 NANOSLEEP.SYNCS 0x989680 ;  /* 0x009896800000895d */ /* 0x004fea0003900000 */
[----:B------:R-:W2:Y:S02]  /*b3d0*/  @!P0 SYNCS.PHASECHK.TRANS64 P0, [R159+URZ+0x10], R0 ;  /* 0x000010009f0085a7 */ /* 0x000ea4000800007f */
[----:B--2---:R-:W-:Y:S05]  /*b3e0*/  @!P0 BRA `(.L_x_31) ;  /* 0xfffffffc00f08947 */ /* 0x004fea000383ffff */
[----:B------:R-:W-:Y:S05]  /*b3f0*/  BRA `(.L_x_312) ;  /* 0xffffff6800e47947 */ /* 0x000fea000383ffff */
.L_x_292:
[----:B------:R-:W-:Y:S01]  /*b400*/  BSSY B1, `(.L_x_313) ;  /* 0x0000006000017945 */ /* 0x000fe20003800000 */
[----:B------:R-:W-:-:S07]  /*b410*/  IMAD.MOV.U32 R15, RZ, RZ, -0x1 ;  /* 0xffffffffff0f7424 */ /* 0x000fce00078e00ff */
[----:B-----5:R-:W-:Y:S05]  /*b420*/  WARPSYNC.COLLECTIVE R15, `(.L_x_314) ;  /* 0x000000000f0c7348 */ /* 0x020fea0003c00000 */
[----:B------:R-:W-:Y:S02]  /*b430*/  ELECT P6, UR62, PT ;  /* 0x00000000003e782f */ /* 0x000fe400038c0000 */
[----:B------:R-:W-:Y:S01]  /*b440*/  MOV R14, UR62 ;  /* 0x0000003e000e7c02 */ /* 0x000fe20008000f00 */
[----:B-----5:R-:W-:Y:S10]  /*b450*/  ENDCOLLECTIVE ;  /* 0x000000000000791b */ /* 0x020ff40003800000 */
.L_x_314:
[----:B------:R-:W-:Y:S05]  /*b460*/  BSYNC B1 ;  /* 0x0000000000017941 */ /* 0x000fea0003800000 */
.L_x_313:
[----:B------:R-:W-:Y:S05]  /*b470*/  BRA `(.L_x_315) ;  /* 0xfffffff000287947 */ /* 0x000fea000383ffff */
.L_x_295:
[----:B0-----:R0:W1:Y:S02]  /*b480*/  SYNCS.PHASECHK.TRANS64.TRYWAIT P1, [R10+URZ+0x18], R5 ;  /* 0x000018050a0075a7 */ /* 0x001064000802017f */
[----:B-1----:R-:W-:Y:S05]  /*b490*/  @!P1 NANOSLEEP.SYNCS 0x989680 ;  /* 0x009896800000995d */ /* 0x002fea0003900000 */
[----:B------:R-:W1:Y:S02]  /*b4a0*/  @!P1 SYNCS.PHASECHK.TRANS64 P1, [R10+URZ+0x18], R5 ;  /* 0x000018050a0095a7 */ /* 0x000e64000802007f */
[----:B-1----:R-:W-:Y:S05]  /*b4b0*/  @!P1 BRA `(.L_x_295) ;  /* 0xfffffffc00f09947 */ /* 0x002fea000383ffff */
[----:B------:R-:W-:Y:S05]  /*b4c0*/  BRA `(.L_x_316) ;  /* 0xfffffff0005c7947 */ /* 0x000fea000383ffff */
.L_x_304:
[----:B------:R-:W-:Y:S01]  /*b4d0*/  BSSY B0, `(.L_x_317) ;  /* 0x0000006000007945 */ /* 0x000fe20003800000 */
[----:B------:R-:W-:-:S07]  /*b4e0*/  IMAD.MOV.U32 R15, RZ, RZ, -0x1 ;  /* 0xffffffffff0f7424 */ /* 0x000fce00078e00ff */
[----:B-----5:R-:W-:Y:S05]  /*b4f0*/  WARPSYNC.COLLECTIVE R15, `(.L_x_318) ;  /* 0x000000000f0c7348 */ /* 0x020fea0003c00000 */
[----:B------:R-:W-:Y:S02]  /*b500*/  ELECT P6, UR62, PT ;  /* 0x00000000003e782f */ /* 0x000fe400038c0000 */
[----:B------:R-:W-:Y:S01]  /*b510*/  MOV R14, UR62 ;  /* 0x0000003e000e7c02 */ /* 0x000fe20008000f00 */
[----:B-----5:R-:W-:Y:S10]  /*b520*/  ENDCOLLECTIVE ;  /* 0x000000000000791b */ /* 0x020ff40003800000 */
.L_x_318:
[----:B------:R-:W-:Y:S05]  /*b530*/  BSYNC B0 ;  /* 0x0000000000007941 */ /* 0x000fea0003800000 */
.L_x_317:
[----:B------:R-:W-:Y:S05]  /*b540*/  BRA `(.L_x_319) ;  /* 0xfffffff800c87947 */ /* 0x000fea000383ffff */
.L_x_308:
[----:B0-----:R0:W1:Y:S02]  /*b550*/  SYNCS.PHASECHK.TRANS64.TRYWAIT P0, [R9+URZ], R4 ;  /* 0x00000004090075a7 */ /* 0x001064000800017f */
[----:B-1----:R-:W-:Y:S05]  /*b560*/  @!P0 NANOSLEEP.SYNCS 0x989680 ;  /* 0x009896800000895d */ /* 0x002fea0003900000 */
[----:B------:R-:W1:Y:S02]  /*b570*/  @!P0 SYNCS.PHASECHK.TRANS64 P0, [R9+URZ], R4 ;  /* 0x00000004090085a7 */ /* 0x000e64000800007f */
[----:B-1----:R-:W-:Y:S05]  /*b580*/  @!P0 BRA `(.L_x_308) ;  /* 0xfffffffc00f08947 */ /* 0x002fea000383ffff */
[----:B------:R-:W-:Y:S05]  /*b590*/  BRA `(.L_x_320) ;  /* 0xfffffffc00087947 */ /* 0x000fea000383ffff */
.L_x_309:
[----:B0-----:R0:W1:Y:S02]  /*b5a0*/  SYNCS.PHASECHK.TRANS64.TRYWAIT P0, [R6+URZ], R5 ;  /* 0x00000005060075a7 */ /* 0x001064000800017f */
[----:B-1----:R-:W-:Y:S05]  /*b5b0*/  @!P0 NANOSLEEP.SYNCS 0x989680 ;  /* 0x009896800000895d */ /* 0x002fea0003900000 */
[----:B------:R-:W1:Y:S02]  /*b5c0*/  @!P0 SYNCS.PHASECHK.TRANS64 P0, [R6+URZ], R5 ;  /* 0x00000005060085a7 */ /* 0x000e64000800007f */
[----:B-1----:R-:W-:Y:S05]  /*b5d0*/  @!P0 BRA `(.L_x_309) ;  /* 0xfffffffc00f08947 */ /* 0x002fea000383ffff */
[----:B------:R-:W-:Y:S05]  /*b5e0*/  BRA `(.L_x_321) ;  /* 0xfffffffc00107947 */ /* 0x000fea000383ffff */
.L_x_322:
[----:B------:R-:W-:-:S00]  /*b5f0*/  BRA `(.L_x_322) ;  /* 0xfffffffc00fc7947 */ /* 0x000fc0000383ffff */
[----:B------:R-:W-:-:S00]  /*b600*/  NOP ;  /* 0x0000000000007918 */ /* 0x000fc00000000000 */
[----:B------:R-:W-:-:S00]  /*b610*/  NOP ;  /* 0x0000000000007918 */ /* 0x000fc00000000000 */
[----:B------:R-:W-:-:S00]  /*b620*/  NOP ;  /* 0x0000000000007918 */ /* 0x000fc00000000000 */
[----:B------:R-:W-:-:S00]  /*b630*/  NOP ;  /* 0x0000000000007918 */ /* 0x000fc00000000000 */
[----:B------:R-:W-:-:S00]  /*b640*/  NOP ;  /* 0x0000000000007918 */ /* 0x000fc00000000000 */
[----:B------:R-:W-:-:S00]  /*b650*/  NOP ;  /* 0x0000000000007918 */ /* 0x000fc00000000000 */
[----:B------:R-:W-:-:S00]  /*b660*/  NOP ;  /* 0x0000000000007918 */ /* 0x000fc00000000000 */
[----:B------:R-:W-:-:S00]  /*b670*/  NOP ;  /* 0x0000000000007918 */ /* 0x000fc00000000000 */
.L_x_323:


//--------------------- .nv.global.init           --------------------------
	.section	.nv.global.init,"aw",@progbits
.nv.global.init:
	.type		$str$22,@object
	.size		$str$22,($str$23 - $str$22)
$str$22:
        /*0000*/ 	.byte	0x6b, 0x5f, 0x74, 0x69, 0x6c, 0x65, 0x5f, 0x63, 0x6f, 0x75, 0x6e, 0x74, 0x20, 0x3e, 0x3d, 0x20
        /*0010*/ 	.byte	0x31, 0x00
	.type		$str$23,@object
	.size		$str$23,(__unnamed_1 - $str$23)
$str$23:
        /*0012*/ 	.byte	0x2f, 0x74, 0x6d, 0x70, 0x2f, 0x63, 0x75, 0x74, 0x6c, 0x61, 0x73, 0x73, 0x5f, 0x73, 0x77, 0x65
        /*0022*/ 	.byte	0x65, 0x70, 0x5f, 0x73, 0x72, 0x63, 0x2f, 0x69, 0x6e, 0x63, 0x6c, 0x75, 0x64, 0x65, 0x2f, 0x63
        /*0032*/ 	.byte	0x75, 0x74, 0x6c, 0x61, 0x73, 0x73, 0x2f, 0x67, 0x65, 0x6d, 0x6d, 0x2f, 0x63, 0x6f, 0x6c, 0x6c
        /*0042*/ 	.byte	0x65, 0x63, 0x74, 0x69, 0x76, 0x65, 0x2f, 0x73, 0x6d, 0x39, 0x30, 0x5f, 0x6d, 0x6d, 0x61, 0x5f
        /*0052*/ 	.byte	0x74, 0x6d, 0x61, 0x5f, 0x67, 0x6d, 0x6d, 0x61, 0x5f, 0x73, 0x73, 0x5f, 0x77, 0x61, 0x72, 0x70
        /*0062*/ 	.byte	0x73, 0x70, 0x65, 0x63, 0x69, 0x61, 0x6c, 0x69, 0x7a, 0x65, 0x64, 0x2e, 0x68, 0x70, 0x70, 0x00
	.type		__unnamed_1,@object
	.size		__unnamed_1,(.L_0 - __unnamed_1)
__unnamed_1:
        /*0072*/ 	.byte	0x76, 0x6f, 0x69, 0x64, 0x20, 0x63, 0x75, 0x74, 0x6c, 0x61, 0x73, 0x73, 0x3a, 0x3a, 0x67, 0x65
        /* <DEDUP_REMOVED lines=180> */
        /*0bc2*/ 	.byte	0x5d, 0x00
.L_0:


//--------------------- .nv.shared._ZN7cutlass13device_kernelINS_4gemm6kernel13GemmUniversalIN4cute5tupleIJiiiiEEENS1_10collective13CollectiveMmaINS1_34MainloopSm90TmaGmmaWarpSpecializedILi3ENS5_IJNS4_1CILi1EEESB_SB_EEENS1_32KernelTmaWarpSpecializedPingpongEEENS5_IJNSA_ILi64EEENSA_ILi256EEESF_EEENS_10bfloat16_tENS5_IJlSB_lEEESI_SJ_NS4_8TiledMMAINS4_8MMA_AtomIJNS4_4SM904GMMA28MMA_64x256x16_F32BF16BF16_SSILNSN_5MajorE0ELSP_0ELNSN_7ScaleInE1ELSQ_1EEEEEENS4_6LayoutISC_NS5_IJNSA_ILi0EEESU_SU_EEEEENS5_IJNS4_10UnderscoreESX_SX_EEEEENS4_13SM90_TMA_LOADENS4_14ComposedLayoutINS4_7SwizzleILi3ELi4ELi3EEENS4_18smem_ptr_flag_bitsILi16EEENST_INS5_IJNSA_ILi8EEESF_EEENS5_IJSF_SB_EEEEEEEvNS4_8identityES10_S1A_vS1B_EENS_8epilogue10collective6detail29Sm90TmaWarpSpecializedAdapterINS1E_15DefaultEpilogueISI_SJ_SJ_NS1D_6thread17LinearCombinationISI_Li1EffLNS1I_9ScaleType4KindE0ELNS_15FloatRoundStyleE2ESI_EENS1_15EpilogueDefaultEEEEEvvEEEEvNT_6ParamsE --------------------------
	.section	.nv.shared._ZN7cutlass13device_kernelINS_4gemm6kernel13GemmUniversalIN4cute5tupleIJiiiiEEENS1_10collective13CollectiveMmaINS1_34MainloopSm90TmaGmmaWarpSpecializedILi3ENS5_IJNS4_1CILi1EEESB_SB_EEENS1_32KernelTmaWarpSpecializedPingpongEEENS5_IJNSA_ILi64EEENSA_ILi256EEESF_EEENS_10bfloat16_tENS5_IJlSB_lEEESI_SJ_NS4_8TiledMMAINS4_8MMA_AtomIJNS4_4SM904GMMA28MMA_64x256x16_F32BF16BF16_SSILNSN_5MajorE0ELSP_0ELNSN_7ScaleInE1ELSQ_1EEEEEENS4_6LayoutISC_NS5_IJNSA_ILi0EEESU_SU_EEEEENS5_IJNS4_10UnderscoreESX_SX_EEEEENS4_13SM90_TMA_LOADENS4_14ComposedLayoutINS4_7SwizzleILi3ELi4ELi3EEENS4_18smem_ptr_flag_bitsILi16EEENST_INS5_IJNSA_ILi8EEESF_EEENS5_IJSF_SB_EEEEEEEvNS4_8identityES10_S1A_vS1B_EENS_8epilogue10collective6detail29Sm90TmaWarpSpecializedAdapterINS1E_15DefaultEpilogueISI_SJ_SJ_NS1D_6thread17LinearCombinationISI_Li1EffLNS1I_9ScaleType4KindE0ELNS_15FloatRoundStyleE2ESI_EENS1_15EpilogueDefaultEEEEEvvEEEEvNT_6ParamsE,"aw",@nobits
	.sectionflags	@""
	.align	16
	.zero		1024


//--------------------- .nv.shared.reserved.0     --------------------------
	.section	.nv.shared.reserved.0,"aw",@nobits
	.weak		__nv_reservedSMEM_offset_0_alias
	.size		__nv_reservedSMEM_offset_0_alias, 0, 0
	.other		__nv_reservedSMEM_offset_0_alias,@"STO_CUDA_RESERVED_SHARED STV_DEFAULT"
__nv_reservedSMEM_offset_0_alias:
	.zero		0


//--------------------- .nv.global                --------------------------
	.section	.nv.global,"aw",@nobits
.nv.global:
	.type		_ZN39_INTERNAL_1d00c36c_4_k_cu_67d30368_28104cute1_E,@object
	.size		_ZN39_INTERNAL_1d00c36c_4_k_cu_67d30368_28104cute1_E,(_ZN39_INTERNAL_1d00c36c_4_k_cu_67d30368_28104cuda3std3__45__cpo6cbeginE - _ZN39_INTERNAL_1d00c36c_4_k_cu_67d30368_28104cute1_E)
_ZN39_INTERNAL_1d00c36c_4_k_cu_67d30368_28104cute1_E:
	.zero		1
	.type		_ZN39_INTERNAL_1d00c36c_4_k_cu_67d30368_28104cuda3std3__45__cpo6cbeginE,@object
	.size		_ZN39_INTERNAL_1d00c36c_4_k_cu_67d30368_28104cuda3std3__45__cpo6cbeginE,(_ZN39_INTERNAL_1d00c36c_4_k_cu_67d30368_28104cuda3std3__48in_placeE - _ZN39_INTERNAL_1d00c36c_4_k_cu_67d30368_28104cuda3std3__45__cpo6cbeginE)
_ZN39_INTERNAL_1d00c36c_4_k_cu_67d30368_28104cuda3std3__45__cpo6cbeginE:
	.zero		1
	.type		_ZN39_INTERNAL_1d00c36c_4_k_cu_67d30368_28104cuda3std3__48in_placeE,@object
	.size		_ZN39_INTERNAL_1d00c36c_4_k_cu_67d30368_28104cuda3std3__48in_placeE,(_ZN39_INTERNAL_1d00c36c_4_k_cu_67d30368_28104cuda3std6ranges3__45__cpo9iter_moveE - _ZN39_INTERNAL_1d00c36c_4_k_cu_67d30368_28104cuda3std3__48in_placeE)
_ZN39_INTERNAL_1d00c36c_4_k_cu_67d30368_28104cuda3std3__48in_placeE:
	.zero		1
	.type		_ZN39_INTERNAL_1d00c36c_4_k_cu_67d30368_28104cuda3std6ranges3__45__cpo9iter_moveE,@object
	.size		_ZN39_INTERNAL_1d00c36c_4_k_cu_67d30368_28104cuda3std6ranges3__45__cpo9iter_moveE,(_ZN39_INTERNAL_1d00c36c_4_k_cu_67d30368_28104cuda3std3__45__cpo5beginE - _ZN39_INTERNAL_1d00c36c_4_k_cu_67d30368_28104cuda3std6ranges3__45__cpo9iter_moveE)
_ZN39_INTERNAL_1d00c36c_4_k_cu_67d30368_28104cuda3std6ranges3__45__cpo9iter_moveE:
	.zero		1
	.type		_ZN39_INTERNAL_1d00c36c_4_k_cu_67d30368_28104cuda3std3__45__cpo5beginE,@object
	.size		_ZN39_INTERNAL_1d00c36c_4_k_cu_67d30368_28104cuda3std3__45__cpo5beginE,(_ZN39_INTERNAL_1d00c36c_4_k_cu_67d30368_28104cuda3std3__441_GLOBAL__N__1d00c36c_4_k_cu_67d30368_28106ignoreE - _ZN39_INTERNAL_1d00c36c_4_k_cu_67d30368_28104cuda3std3__45__cpo5beginE)
_ZN39_INTERNAL_1d00c36c_4_k_cu_67d30368_28104cuda3std3__45__cpo5beginE:
	.zero		1
	.type		_ZN39_INTERNAL_1d00c36c_4_k_cu_67d30368_28104cuda3std3__441_GLOBAL__N__1d00c36c_4_k_cu_67d30368_28106ignoreE,@object
	.size		_ZN39_INTERNAL_1d00c36c_4_k_cu_67d30368_28104cuda3std3__441_GLOBAL__N__1d00c36c_4_k_cu_67d30368_28106ignoreE,(_ZN39_INTERNAL_1d00c36c_4_k_cu_67d30368_28104cute7productE - _ZN39_INTERNAL_1d00c36c_4_k_cu_67d30368_28104cuda3std3__441_GLOBAL__N__1d00c36c_4_k_cu_67d30368_28106ignoreE)
_ZN39_INTERNAL_1d00c36c_4_k_cu_67d30368_28104cuda3std3__441_GLOBAL__N__1d00c36c_4_k_cu_67d30368_28106ignoreE:
	.zero		1
	.type		_ZN39_INTERNAL_1d00c36c_4_k_cu_67d30368_28104cute7productE,@object
	.size		_ZN39_INTERNAL_1d00c36c_4_k_cu_67d30368_28104cute7productE,(_ZN39_INTERNAL_1d00c36c_4_k_cu_67d30368_28104cuda3std3__45__cpo3endE - _ZN39_INTERNAL_1d00c36c_4_k_cu_67d30368_28104cute7productE)
_ZN39_INTERNAL_1d00c36c_4_k_cu_67d30368_28104cute7productE:
	.zero		1
	.type		_ZN39_INTERNAL_1d00c36c_4_k_cu_67d30368_28104cuda3std3__45__cpo3endE,@object
	.size		_ZN39_INTERNAL_1d00c36c_4_k_cu_67d30368_28104cuda3std3__45__cpo3endE,(_ZN39_INTERNAL_1d00c36c_4_k_cu_67d30368_28104cuda3std3__419piecewise_constructE - _ZN39_INTERNAL_1d00c36c_4_k_cu_67d30368_28104cuda3std3__45__cpo3endE)
_ZN39_INTERNAL_1d00c36c_4_k_cu_67d30368_28104cuda3std3__45__cpo3endE:
	.zero		1
	.type		_ZN39_INTERNAL_1d00c36c_4_k_cu_67d30368_28104cuda3std3__419piecewise_constructE,@object
	.size		_ZN39_INTERNAL_1d00c36c_4_k_cu_67d30368_28104cuda3std3__419piecewise_constructE,(_ZN39_INTERNAL_1d00c36c_4_k_cu_67d30368_28104cuda3std3__45__cpo4cendE - _ZN39_INTERNAL_1d00c36c_4_k_cu_67d30368_28104cuda3std3__419piecewise_constructE)
_ZN39_INTERNAL_1d00c36c_4_k_cu_67d30368_28104cuda3std3__419piecewise_constructE:
	.zero		1
	.type		_ZN39_INTERNAL_1d00c36c_4_k_cu_67d30368_28104cuda3std3__45__cpo4cendE,@object
	.size		_ZN39_INTERNAL_1d00c36c_4_k_cu_67d30368_28104cuda3std3__45__cpo4cendE,(_ZN39_INTERNAL_1d00c36c_4_k_cu_67d30368_28104cuda3std6ranges3__45__cpo4swapE - _ZN39_INTERNAL_1d00c36c_4_k_cu_67d30368_28104cuda3std3__45__cpo4cendE)
_ZN39_INTERNAL_1d00c36c_4_k_cu_67d30368_28104cuda3std3__45__cpo4cendE:
	.zero		1
	.type		_ZN39_INTERNAL_1d00c36c_4_k_cu_67d30368_28104cuda3std6ranges3__45__cpo4swapE,@object
	.size		_ZN39_INTERNAL_1d00c36c_4_k_cu_67d30368_28104cuda3std6ranges3__45__cpo4swapE,(.L_8 - _ZN39_INTERNAL_1d00c36c_4_k_cu_67d30368_28104cuda3std6ranges3__45__cpo4swapE)
_ZN39_INTERNAL_1d00c36c_4_k_cu_67d30368_28104cuda3std6ranges3__45__cpo4swapE:
	.zero		1
.L_8:


//--------------------- .nv.constant0._ZN7cutlass13device_kernelINS_4gemm6kernel13GemmUniversalIN4cute5tupleIJiiiiEEENS1_10collective13CollectiveMmaINS1_34MainloopSm90TmaGmmaWarpSpecializedILi3ENS5_IJNS4_1CILi1EEESB_SB_EEENS1_32KernelTmaWarpSpecializedPingpongEEENS5_IJNSA_ILi64EEENSA_ILi256EEESF_EEENS_10bfloat16_tENS5_IJlSB_lEEESI_SJ_NS4_8TiledMMAINS4_8MMA_AtomIJNS4_4SM904GMMA28MMA_64x256x16_F32BF16BF16_SSILNSN_5MajorE0ELSP_0ELNSN_7ScaleInE1ELSQ_1EEEEEENS4_6LayoutISC_NS5_IJNSA_ILi0EEESU_SU_EEEEENS5_IJNS4_10UnderscoreESX_SX_EEEEENS4_13SM90_TMA_LOADENS4_14ComposedLayoutINS4_7SwizzleILi3ELi4ELi3EEENS4_18smem_ptr_flag_bitsILi16EEENST_INS5_IJNSA_ILi8EEESF_EEENS5_IJSF_SB_EEEEEEEvNS4_8identityES10_S1A_vS1B_EENS_8epilogue10collective6detail29Sm90TmaWarpSpecializedAdapterINS1E_15DefaultEpilogueISI_SJ_SJ_NS1D_6thread17LinearCombinationISI_Li1EffLNS1I_9ScaleType4KindE0ELNS_15FloatRoundStyleE2ESI_EENS1_15EpilogueDefaultEEEEEvvEEEEvNT_6ParamsE --------------------------
	.section	.nv.constant0._ZN7cutlass13device_kernelINS_4gemm6kernel13GemmUniversalIN4cute5tupleIJiiiiEEENS1_10collective13CollectiveMmaINS1_34MainloopSm90TmaGmmaWarpSpecializedILi3ENS5_IJNS4_1CILi1EEESB_SB_EEENS1_32KernelTmaWarpSpecializedPingpongEEENS5_IJNSA_ILi64EEENSA_ILi256EEESF_EEENS_10bfloat16_tENS5_IJlSB_lEEESI_SJ_NS4_8TiledMMAINS4_8MMA_AtomIJNS4_4SM904GMMA28MMA_64x256x16_F32BF16BF16_SSILNSN_5MajorE0ELSP_0ELNSN_7ScaleInE1ELSQ_1EEEEEENS4_6LayoutISC_NS5_IJNSA_ILi0EEESU_SU_EEEEENS5_IJNS4_10UnderscoreESX_SX_EEEEENS4_13SM90_TMA_LOADENS4_14ComposedLayoutINS4_7SwizzleILi3ELi4ELi3EEENS4_18smem_ptr_flag_bitsILi16EEENST_INS5_IJNSA_ILi8EEESF_EEENS5_IJSF_SB_EEEEEEEvNS4_8identityES10_S1A_vS1B_EENS_8epilogue10collective6detail29Sm90TmaWarpSpecializedAdapterINS1E_15DefaultEpilogueISI_SJ_SJ_NS1D_6thread17LinearCombinationISI_Li1EffLNS1I_9ScaleType4KindE0ELNS_15FloatRoundStyleE2ESI_EENS1_15EpilogueDefaultEEEEEvvEEEEvNT_6ParamsE,"a",@progbits
	.sectionflags	@""
	.align	4
.nv.constant0._ZN7cutlass13device_kernelINS_4gemm6kernel13GemmUniversalIN4cute5tupleIJiiiiEEENS1_10collective13CollectiveMmaINS1_34MainloopSm90TmaGmmaWarpSpecializedILi3ENS5_IJNS4_1CILi1EEESB_SB_EEENS1_32KernelTmaWarpSpecializedPingpongEEENS5_IJNSA_ILi64EEENSA_ILi256EEESF_EEENS_10bfloat16_tENS5_IJlSB_lEEESI_SJ_NS4_8TiledMMAINS4_8MMA_AtomIJNS4_4SM904GMMA28MMA_64x256x16_F32BF16BF16_SSILNSN_5MajorE0ELSP_0ELNSN_7ScaleInE1ELSQ_1EEEEEENS4_6LayoutISC_NS5_IJNSA_ILi0EEESU_SU_EEEEENS5_IJNS4_10UnderscoreESX_SX_EEEEENS4_13SM90_TMA_LOADENS4_14ComposedLayoutINS4_7SwizzleILi3ELi4ELi3EEENS4_18smem_ptr_flag_bitsILi16EEENST_INS5_IJNSA_ILi8EEESF_EEENS5_IJSF_SB_EEEEEEEvNS4_8identityES10_S1A_vS1B_EENS_8epilogue10collective6detail29Sm90TmaWarpSpecializedAdapterINS1E_15DefaultEpilogueISI_SJ_SJ_NS1D_6thread17LinearCombinationISI_Li1EffLNS1I_9ScaleType4KindE0ELNS_15FloatRoundStyleE2ESI_EENS1_15EpilogueDefaultEEEEEvvEEEEvNT_6ParamsE:
	.zero		1664


//--------------------- SYMBOLS --------------------------

	.type		.nv.reservedSmem.offset0,@object
	.size		.nv.reservedSmem.offset0,0x4
	.type		__assertfail,@function
